	.target	sm_100a

	.elftype	@"ET_EXEC"


//--------------------- .note.nv.tkinfo           --------------------------
	.section	.note.nv.tkinfo,"",@"SHT_NOTE"
	.sectionflags	@"SHF_NOTE_NV_TKINFO"
	.tkinfo
        /*0018*/ 	.word	0x00000081
        /*0030*/ 	.string	""
        /*0030*/ 	.string	"ptxas-blackwell"
        /*0030*/ 	.string	"Cuda compilation tools, release 12.9, V12.9.86"
        /*0030*/ 	.string	"Build cuda_12.9.r12.9/compiler.36037853_0"
        /*0030*/ 	.string	"-v  -suppress-debug-info  -lineinfo  -arch sm_100a "



//--------------------- .note.nv.cuver            --------------------------
	.section	.note.nv.cuver,"",@"SHT_NOTE"
	.sectionflags	@"SHF_NOTE_NV_CUVER"
        /*0018*/ 	.short	0x0001
        /*001a*/ 	.short	0x0064
        /*001c*/ 	.short	0x0001
        /*001e*/ 	.short	0x0000
        /*0020*/ 	.short	0x0001
        /*0022*/ 	.short	0x0000


//--------------------- .nv.info                  --------------------------
	.section	.nv.info,"",@"SHT_CUDA_INFO"
	.align	4


	//----- nvinfo : EIATTR_REGCOUNT
	.align		4
        /*0000*/ 	.byte	0x04, 0x2f
        /*0002*/ 	.short	(.L_4 - .L_3)
	.align		4
.L_3:
        /*0004*/ 	.word	index@(gluon_tcgen05)
        /*0008*/ 	.word	0x00000027


	//----- nvinfo : EIATTR_FRAME_SIZE
	.align		4
.L_4:
        /*000c*/ 	.byte	0x04, 0x11
        /*000e*/ 	.short	(.L_6 - .L_5)
	.align		4
.L_5:
        /*0010*/ 	.word	index@($__internal_2_$__cuda_sm10x_tcgen05_guardrail_trap_unallocated_columns_being_dealloced)
        /*0014*/ 	.word	0x00000000


	//----- nvinfo : EIATTR_FRAME_SIZE
	.align		4
.L_6:
        /*0018*/ 	.byte	0x04, 0x11
        /*001a*/ 	.short	(.L_8 - .L_7)
	.align		4
.L_7:
        /*001c*/ 	.word	index@($__internal_1_$__cuda_sm10x_tcgen05_guardrail_trap_phase_invalid_during_alloc)
        /*0020*/ 	.word	0x00000000


	//----- nvinfo : EIATTR_FRAME_SIZE
	.align		4
.L_8:
        /*0024*/ 	.byte	0x04, 0x11
        /*0026*/ 	.short	(.L_10 - .L_9)
	.align		4
.L_9:
        /*0028*/ 	.word	index@($__internal_0_$__cuda_sm10x_tcgen05_guardrail_trap_col_being_dealloced_not_returned_by_alloc)
        /*002c*/ 	.word	0x00000000


	//----- nvinfo : EIATTR_FRAME_SIZE
	.align		4
.L_10:
        /*0030*/ 	.byte	0x04, 0x11
        /*0032*/ 	.short	(.L_12 - .L_11)
	.align		4
.L_11:
        /*0034*/ 	.word	index@(gluon_tcgen05)
        /*0038*/ 	.word	0x00000000


	//----- nvinfo : EIATTR_MIN_STACK_SIZE
	.align		4
.L_12:
        /*003c*/ 	.byte	0x04, 0x12
        /*003e*/ 	.short	(.L_14 - .L_13)
	.align		4
.L_13:
        /*0040*/ 	.word	index@(gluon_tcgen05)
        /*0044*/ 	.word	0x00000000
.L_14:


//--------------------- .nv.info.gluon_tcgen05    --------------------------
	.section	.nv.info.gluon_tcgen05,"",@"SHT_CUDA_INFO"
	.sectionflags	@""
	.align	4


	//----- nvinfo : EIATTR_CUDA_API_VERSION
	.align		4
        /*0000*/ 	.byte	0x04, 0x37
        /*0002*/ 	.short	(.L_16 - .L_15)
.L_15:
        /*0004*/ 	.word	0x00000081


	//----- nvinfo : EIATTR_KPARAM_INFO
	.align		4
.L_16:
        /*0008*/ 	.byte	0x04, 0x17
        /*000a*/ 	.short	(.L_18 - .L_17)
.L_17:
        /*000c*/ 	.word	0x00000000
        /*0010*/ 	.short	0x000a
        /*0012*/ 	.short	0x0048
        /*0014*/ 	.byte	0x00, 0xf4, 0x21, 0x00


	//----- nvinfo : EIATTR_KPARAM_INFO
	.align		4
.L_18:
        /*0018*/ 	.byte	0x04, 0x17
        /*001a*/ 	.short	(.L_20 - .L_19)
.L_19:
        /*001c*/ 	.word	0x00000000
        /*0020*/ 	.short	0x0009
        /*0022*/ 	.short	0x0040
        /*0024*/ 	.byte	0x00, 0xf4, 0x21, 0x00


	//----- nvinfo : EIATTR_KPARAM_INFO
	.align		4
.L_20:
        /*0028*/ 	.byte	0x04, 0x17
        /*002a*/ 	.short	(.L_22 - .L_21)
.L_21:
        /*002c*/ 	.word	0x00000000
        /*0030*/ 	.short	0x0008
        /*0032*/ 	.short	0x0038
        /*0034*/ 	.byte	0x00, 0xf0, 0x21, 0x00


	//----- nvinfo : EIATTR_KPARAM_INFO
	.align		4
.L_22:
        /*0038*/ 	.byte	0x04, 0x17
        /*003a*/ 	.short	(.L_24 - .L_23)
.L_23:
        /*003c*/ 	.word	0x00000000
        /*0040*/ 	.short	0x0007
        /*0042*/ 	.short	0x0030
        /*0044*/ 	.byte	0x00, 0xf0, 0x21, 0x00


	//----- nvinfo : EIATTR_KPARAM_INFO
	.align		4
.L_24:
        /*0048*/ 	.byte	0x04, 0x17
        /*004a*/ 	.short	(.L_26 - .L_25)
.L_25:
        /*004c*/ 	.word	0x00000000
        /*0050*/ 	.short	0x0006
        /*0052*/ 	.short	0x0028
        /*0054*/ 	.byte	0x00, 0xf0, 0x21, 0x00


	//----- nvinfo : EIATTR_KPARAM_INFO
	.align		4
.L_26:
        /*0058*/ 	.byte	0x04, 0x17
        /*005a*/ 	.short	(.L_28 - .L_27)
.L_27:
        /*005c*/ 	.word	0x00000000
        /*0060*/ 	.short	0x0005
        /*0062*/ 	.short	0x0020
        /*0064*/ 	.byte	0x00, 0xf0, 0x11, 0x00


	//----- nvinfo : EIATTR_KPARAM_INFO
	.align		4
.L_28:
        /*0068*/ 	.byte	0x04, 0x17
        /*006a*/ 	.short	(.L_30 - .L_29)
.L_29:
        /*006c*/ 	.word	0x00000000
        /*0070*/ 	.short	0x0004
        /*0072*/ 	.short	0x001c
        /*0074*/ 	.byte	0x00, 0xf0, 0x11, 0x00


	//----- nvinfo : EIATTR_KPARAM_INFO
	.align		4
.L_30:
        /*0078*/ 	.byte	0x04, 0x17
        /*007a*/ 	.short	(.L_32 - .L_31)
.L_31:
        /*007c*/ 	.word	0x00000000
        /*0080*/ 	.short	0x0003
        /*0082*/ 	.short	0x0018
        /*0084*/ 	.byte	0x00, 0xf0, 0x11, 0x00


	//----- nvinfo : EIATTR_KPARAM_INFO
	.align		4
.L_32:
        /*0088*/ 	.byte	0x04, 0x17
        /*008a*/ 	.short	(.L_34 - .L_33)
.L_33:
        /*008c*/ 	.word	0x00000000
        /*0090*/ 	.short	0x0002
        /*0092*/ 	.short	0x0010
        /*0094*/ 	.byte	0x00, 0xf4, 0x21, 0x00


	//----- nvinfo : EIATTR_KPARAM_INFO
	.align		4
.L_34:
        /*0098*/ 	.byte	0x04, 0x17
        /*009a*/ 	.short	(.L_36 - .L_35)
.L_35:
        /*009c*/ 	.word	0x00000000
        /*00a0*/ 	.short	0x0001
        /*00a2*/ 	.short	0x0008
        /*00a4*/ 	.byte	0x00, 0xf4, 0x21, 0x00


	//----- nvinfo : EIATTR_KPARAM_INFO
	.align		4
.L_36:
        /*00a8*/ 	.byte	0x04, 0x17
        /*00aa*/ 	.short	(.L_38 - .L_37)
.L_37:
        /*00ac*/ 	.word	0x00000000
        /*00b0*/ 	.short	0x0000
        /*00b2*/ 	.short	0x0000
        /*00b4*/ 	.byte	0x00, 0xf4, 0x21, 0x00


	//----- nvinfo : EIATTR_AT_ENTRY_FRAGMENTS
	.align		4
.L_38:
        /*00b8*/ 	.byte	0x04, 0x4f
        /*00ba*/ 	.short	(.L_40 - .L_39)


	//   ....[0]....
.L_39:
        /*00bc*/ 	.word	0x00000004


	//----- nvinfo : EIATTR_RESERVED_SMEM_USED
	.align		4
.L_40:
        /*00c0*/ 	.byte	0x01, 0x41
	.zero		2


	//----- nvinfo : EIATTR_SPARSE_MMA_MASK
	.align		4
        /*00c4*/ 	.byte	0x03, 0x50
        /*00c6*/ 	.short	0x0000


	//----- nvinfo : EIATTR_TCGEN05_1CTA_USED
	.align		4
        /*00c8*/ 	.byte	0x01, 0x51
	.zero		2


	//----- nvinfo : EIATTR_MAXREG_COUNT
	.align		4
        /*00cc*/ 	.byte	0x03, 0x1b
        /*00ce*/ 	.short	0x00ff


	//----- nvinfo : EIATTR_NUM_BARRIERS
	.align		4
        /*00d0*/ 	.byte	0x02, 0x4c
        /*00d2*/ 	.byte	0x01
	.zero		1


	//----- nvinfo : EIATTR_INT_WARP_WIDE_INSTR_OFFSETS
	.align		4
        /*00d4*/ 	.byte	0x04, 0x31
        /*00d6*/ 	.short	(.L_42 - .L_41)


	//   ....[0]....
.L_41:
        /*00d8*/ 	.word	0x00001750


	//   ....[1]....
        /*00dc*/ 	.word	0x00001770


	//   ....[2]....
        /*00e0*/ 	.word	0x000017f0


	//   ....[3]....
        /*00e4*/ 	.word	0x00001bd0


	//   ....[4]....
        /*00e8*/ 	.word	0x00001c20


	//   ....[5]....
        /*00ec*/ 	.word	0x00001c30


	//   ....[6]....
        /*00f0*/ 	.word	0x00001c60


	//   ....[7]....
        /*00f4*/ 	.word	0x00002060


	//   ....[8]....
        /*00f8*/ 	.word	0x00002070


	//   ....[9]....
        /*00fc*/ 	.word	0x000021e0


	//   ....[10]....
        /*0100*/ 	.word	0x00002240


	//   ....[11]....
        /*0104*/ 	.word	0x00002250


	//   ....[12]....
        /*0108*/ 	.word	0x00002290


	//   ....[13]....
        /*010c*/ 	.word	0x00002750


	//   ....[14]....
        /*0110*/ 	.word	0x00002760


	//   ....[15]....
        /*0114*/ 	.word	0x00002b00


	//   ....[16]....
        /*0118*/ 	.word	0x00002b10


	//   ....[17]....
        /*011c*/ 	.word	0x00002e80


	//   ....[18]....
        /*0120*/ 	.word	0x00002ed0


	//----- nvinfo : EIATTR_COOP_GROUP_MASK_REGIDS
	.align		4
.L_42:
        /*0124*/ 	.byte	0x04, 0x29
        /*0126*/ 	.short	(.L_44 - .L_43)


	//   ....[0]....
.L_43:
        /*0128*/ 	.word	0xffffffff


	//   ....[1]....
        /*012c*/ 	.word	0xffffffff


	//   ....[2]....
        /*0130*/ 	.word	0xffffffff


	//   ....[3]....
        /*0134*/ 	.word	0xffffffff


	//   ....[4]....
        /*0138*/ 	.word	0xffffffff


	//   ....[5]....
        /*013c*/ 	.word	0xffffffff


	//   ....[6]....
        /*0140*/ 	.word	0xffffffff


	//   ....[7]....
        /*0144*/ 	.word	0xffffffff


	//   ....[8]....
        /*0148*/ 	.word	0xffffffff


	//   ....[9]....
        /*014c*/ 	.word	0xffffffff


	//----- nvinfo : EIATTR_COOP_GROUP_INSTR_OFFSETS
	.align		4
.L_44:
        /*0150*/ 	.byte	0x04, 0x28
        /*0152*/ 	.short	(.L_46 - .L_45)


	//   ....[0]....
.L_45:
        /*0154*/ 	.word	0x00000050


	//   ....[1]....
        /*0158*/ 	.word	0x00000310


	//   ....[2]....
        /*015c*/ 	.word	0x00000500


	//   ....[3]....
        /*0160*/ 	.word	0x000009a0


	//   ....[4]....
        /*0164*/ 	.word	0x00000ae0


	//   ....[5]....
        /*0168*/ 	.word	0x00000fe0


	//   ....[6]....
        /*016c*/ 	.word	0x00001120


	//   ....[7]....
        /*0170*/ 	.word	0x00001610


	//   ....[8]....
        /*0174*/ 	.word	0x00002d10


	//   ....[9]....
        /*0178*/ 	.word	0x00002f80


	//----- nvinfo : EIATTR_VRC_CTA_INIT_COUNT
	.align		4
.L_46:
        /*017c*/ 	.byte	0x02, 0x4a
        /*017e*/ 	.byte	0x80
	.zero		1


	//----- nvinfo : EIATTR_MBARRIER_INSTR_OFFSETS
	.align		4
        /*0180*/ 	.byte	0x04, 0x39
        /*0182*/ 	.short	(.L_48 - .L_47)


	//   ....[0]....
.L_47:
        /*0184*/ 	.word	0x00001810
        /*0188*/ 	.word	0x000000ff
        /*018c*/ 	.word	0x00020000
        /*0190*/ 	.short	0x0100
        /*0192*/ 	.byte	0x08
	.zero		1


	//   ....[1]....
        /*0194*/ 	.word	0x00001820
        /*0198*/ 	.word	0x000000ff
        /*019c*/ 	.word	0x00020020
        /*01a0*/ 	.short	0x0100
        /*01a2*/ 	.byte	0x08
	.zero		1


	//   ....[2]....
        /*01a4*/ 	.word	0x000018d0
        /*01a8*/ 	.word	0x000000ff
        /*01ac*/ 	.word	0x00020008
        /*01b0*/ 	.short	0x0100
        /*01b2*/ 	.byte	0x08
	.zero		1


	//   ....[3]....
        /*01b4*/ 	.word	0x000018e0
        /*01b8*/ 	.word	0x000000ff
        /*01bc*/ 	.word	0x00020028
        /*01c0*/ 	.short	0x0100
        /*01c2*/ 	.byte	0x08
	.zero		1


	//   ....[4]....
        /*01c4*/ 	.word	0x000019c0
        /*01c8*/ 	.word	0x000000ff
        /*01cc*/ 	.word	0x00020010
        /*01d0*/ 	.short	0x0100
        /*01d2*/ 	.byte	0x08
	.zero		1


	//   ....[5]....
        /*01d4*/ 	.word	0x000019d0
        /*01d8*/ 	.word	0x000000ff
        /*01dc*/ 	.word	0x00020030
        /*01e0*/ 	.short	0x0100
        /*01e2*/ 	.byte	0x08
	.zero		1


	//   ....[6]....
        /*01e4*/ 	.word	0x00001ae0
        /*01e8*/ 	.word	0x000000ff
        /*01ec*/ 	.word	0x00020018
        /*01f0*/ 	.short	0x0100
        /*01f2*/ 	.byte	0x08
	.zero		1


	//   ....[7]....
        /*01f4*/ 	.word	0x00001af0
        /*01f8*/ 	.word	0x000000ff
        /*01fc*/ 	.word	0x00020038
        /*0200*/ 	.short	0x0100
        /*0202*/ 	.byte	0x08
	.zero		1


	//   ....[8]....
        /*0204*/ 	.word	0x00001cd0
        /*0208*/ 	.word	0x000000ff
        /*020c*/ 	.word	0x00020000
        /*0210*/ 	.short	0x010a
        /*0212*/ 	.byte	0x08
	.zero		1


	//   ....[9]....
        /*0214*/ 	.word	0x000020c0
        /*0218*/ 	.word	0x000000ff
        /*021c*/ 	.word	0x00020020
        /*0220*/ 	.short	0x010a
        /*0222*/ 	.byte	0x08
	.zero		1


	//   ....[10]....
        /*0224*/ 	.word	0x00002300
        /*0228*/ 	.word	0x000000ff
        /*022c*/ 	.word	0x00020000
        /*0230*/ 	.short	0x010a
        /*0232*/ 	.byte	0x2e
	.zero		1


	//   ....[11]....
        /*0234*/ 	.word	0x000027a0
        /*0238*/ 	.word	0x000000ff
        /*023c*/ 	.word	0x00020020
        /*0240*/ 	.short	0x010a
        /*0242*/ 	.byte	0x2e
	.zero		1


	//   ....[12]....
        /*0244*/ 	.word	0x00002880
        /*0248*/ 	.word	0x000000ff
        /*024c*/ 	.word	0x00020000
        /*0250*/ 	.short	0x0108
        /*0252*/ 	.byte	0x08
	.zero		1


	//   ....[13]....
        /*0254*/ 	.word	0x00002890
        /*0258*/ 	.word	0x000000ff
        /*025c*/ 	.word	0x00020020
        /*0260*/ 	.short	0x0108
        /*0262*/ 	.byte	0x08
	.zero		1


	//   ....[14]....
        /*0264*/ 	.word	0x000028e0
        /*0268*/ 	.word	0x000000ff
        /*026c*/ 	.word	0x00020008
        /*0270*/ 	.short	0x0108
        /*0272*/ 	.byte	0x08
	.zero		1


	//   ....[15]....
        /*0274*/ 	.word	0x000028f0
        /*0278*/ 	.word	0x000000ff
        /*027c*/ 	.word	0x00020028
        /*0280*/ 	.short	0x0108
        /*0282*/ 	.byte	0x08
	.zero		1


	//   ....[16]....
        /*0284*/ 	.word	0x00002940
        /*0288*/ 	.word	0x000000ff
        /*028c*/ 	.word	0x00020010
        /*0290*/ 	.short	0x0108
        /*0292*/ 	.byte	0x08
	.zero		1


	//   ....[17]....
        /*0294*/ 	.word	0x00002950
        /*0298*/ 	.word	0x000000ff
        /*029c*/ 	.word	0x00020030
        /*02a0*/ 	.short	0x0108
        /*02a2*/ 	.byte	0x08
	.zero		1


	//   ....[18]....
        /*02a4*/ 	.word	0x000029a0
        /*02a8*/ 	.word	0x000000ff
        /*02ac*/ 	.word	0x00020018
        /*02b0*/ 	.short	0x0108
        /*02b2*/ 	.byte	0x08
	.zero		1


	//   ....[19]....
        /*02b4*/ 	.word	0x000029b0
        /*02b8*/ 	.word	0x000000ff
        /*02bc*/ 	.word	0x00020038
        /*02c0*/ 	.short	0x0108
        /*02c2*/ 	.byte	0x08
	.zero		1


	//   ....[20]....
        /*02c4*/ 	.word	0x00002fa0
        /*02c8*/ 	.word	0x000000ff
        /*02cc*/ 	.word	0x00020000
        /*02d0*/ 	.short	0x010a
        /*02d2*/ 	.byte	0x08
	.zero		1


	//   ....[21]....
        /*02d4*/ 	.word	0x00002fd0
        /*02d8*/ 	.word	0x000000ff
        /*02dc*/ 	.word	0x00020020
        /*02e0*/ 	.short	0x010a
        /*02e2*/ 	.byte	0x08
	.zero		1


	//   ....[22]....
        /*02e4*/ 	.word	0x00003000
        /*02e8*/ 	.word	0x000000ff
        /*02ec*/ 	.word	0x00020000
        /*02f0*/ 	.short	0x010a
        /*02f2*/ 	.byte	0x2e
	.zero		1


	//   ....[23]....
        /*02f4*/ 	.word	0x00003030
        /*02f8*/ 	.word	0x000000ff
        /*02fc*/ 	.word	0x00020020
        /*0300*/ 	.short	0x010a
        /*0302*/ 	.byte	0x2e
	.zero		1


	//----- nvinfo : EIATTR_NUM_MBARRIERS
	.align		4
.L_48:
        /*0304*/ 	.byte	0x03, 0x38
        /*0306*/ 	.short	0x0008


	//----- nvinfo : EIATTR_EXIT_INSTR_OFFSETS
	.align		4
        /*0308*/ 	.byte	0x04, 0x1c
        /*030a*/ 	.short	(.L_50 - .L_49)


	//   ....[0]....
.L_49:
        /*030c*/ 	.word	0x00002f90


	//----- nvinfo : EIATTR_REQNTID
	.align		4
.L_50:
        /*0310*/ 	.byte	0x04, 0x10
        /*0312*/ 	.short	(.L_52 - .L_51)
.L_51:
        /*0314*/ 	.word	0x00000080
        /*0318*/ 	.word	0x00000001
        /*031c*/ 	.word	0x00000001


	//----- nvinfo : EIATTR_CRS_STACK_SIZE
	.align		4
.L_52:
        /*0320*/ 	.byte	0x04, 0x1e
        /*0322*/ 	.short	(.L_54 - .L_53)
.L_53:
        /*0324*/ 	.word	0x00000000


	//----- nvinfo : EIATTR_CBANK_PARAM_SIZE
	.align		4
.L_54:
        /*0328*/ 	.byte	0x03, 0x19
        /*032a*/ 	.short	0x0050


	//----- nvinfo : EIATTR_PARAM_CBANK
	.align		4
        /*032c*/ 	.byte	0x04, 0x0a
        /*032e*/ 	.short	(.L_56 - .L_55)
	.align		4
.L_55:
        /*0330*/ 	.word	index@(.nv.constant0.gluon_tcgen05)
        /*0334*/ 	.short	0x0380
        /*0336*/ 	.short	0x0050


	//----- nvinfo : EIATTR_SW_WAR
	.align		4
.L_56:
        /*0338*/ 	.byte	0x04, 0x36
        /*033a*/ 	.short	(.L_58 - .L_57)
.L_57:
        /*033c*/ 	.word	0x00000008
.L_58:


//--------------------- .nv.compat                --------------------------
	.section	.nv.compat,"",@"SHT_CUDA_COMPAT_INFO"
	.align	4
        /*0000*/ 	.byte	0x02, 0x02, 0x02, 0x00, 0x02, 0x05, 0x05, 0x00, 0x02, 0x03, 0x03, 0x00, 0x02, 0x06, 0x01, 0x00


//--------------------- .nv.callgraph             --------------------------
	.section	.nv.callgraph,"",@"SHT_CUDA_CALLGRAPH"
	.align	4
	.sectionentsize	8
	.align		4
        /*0000*/ 	.word	0x00000000
	.align		4
        /*0004*/ 	.word	0xffffffff
	.align		4
        /*0008*/ 	.word	0x00000000
	.align		4
        /*000c*/ 	.word	0xfffffffe
	.align		4
        /*0010*/ 	.word	0x00000000
	.align		4
        /*0014*/ 	.word	0xfffffffd
	.align		4
        /*0018*/ 	.word	0x00000000
	.align		4
        /*001c*/ 	.word	0xfffffffc


//--------------------- .text.gluon_tcgen05       --------------------------
	.section	.text.gluon_tcgen05,"ax",@progbits
	.align	128
        .global         gluon_tcgen05
        .type           gluon_tcgen05,@function
        .size           gluon_tcgen05,(.L_x_85 - gluon_tcgen05)
        .other          gluon_tcgen05,@"STO_CUDA_ENTRY STV_DEFAULT"
gluon_tcgen05:
.text.gluon_tcgen05:
[----:B------:R-:W1:Y:S01]  /*0000*/  LDC R1, c[0x0][0x37c] ;  /* 0x0000df00ff017b82 */ /* 0x000e620000000800 */
[----:B------:R-:W2:Y:S02]  /*0010*/  S2R R0, SR_TID.X ;  /* 0x0000000000007919 */ /* 0x000ea40000002100 */
[----:B--2---:R-:W-:-:S13]  /*0020*/  ISETP.GE.U32.AND P2, PT, R0, 0x20, PT ;  /* 0x000000200000780c */ /* 0x004fda0003f46070 */
[----:B------:R-:W-:Y:S05]  /*0030*/  @P2 BRA `(.L_x_0) ;  /* 0x0000000000b82947 */ /* 0x000fea0003800000 */
[----:B------:R-:W2:Y:S01]  /*0040*/  S2UR UR6, SR_CgaCtaId ;  /* 0x00000000000679c3 */ /* 0x000ea20000008800 */
[----:B------:R-:W-:Y:S01]  /*0050*/  NOP ;  /* 0x0000000000007918 */ /* 0x000fe20000000000 */
[----:B------:R-:W-:Y:S02]  /*0060*/  UMOV UR4, 0x40 ;  /* 0x0000004000047882 */ /* 0x000fe40000000000 */
[----:B--2---:R-:W-:-:S09]  /*0070*/  ULEA UR4, UR6, UR4, 0x18 ;  /* 0x0000000406047291 */ /* 0x004fd2000f8ec0ff */
[----:B------:R-:W2:Y:S01]  /*0080*/  LDS.U8 R2, [UR4] ;  /* 0x00000004ff027984 */ /* 0x000ea20008000000 */
[----:B------:R-:W-:Y:S02]  /*0090*/  UMOV UR4, 0x400 ;  /* 0x0000040000047882 */ /* 0x000fe40000000000 */
[----:B------:R-:W-:Y:S01]  /*00a0*/  ULEA UR4, UR6, UR4, 0x18 ;  /* 0x0000000406047291 */ /* 0x000fe2000f8ec0ff */
[----:B--2---:R-:W-:-:S13]  /*00b0*/  ISETP.NE.AND P0, PT, R2, RZ, PT ;  /* 0x000000ff0200720c */ /* 0x004fda0003f05270 */
[----:B------:R-:W-:Y:S05]  /*00c0*/  @P0 BRA `(.L_x_1) ;  /* 0x00000000007c0947 */ /* 0x000fea0003800000 */
[----:B------:R-:W-:-:S13]  /*00d0*/  ELECT P0, URZ, PT ;  /* 0x0000000000ff782f */ /* 0x000fda0003800000 */
[----:B------:R-:W-:Y:S05]  /*00e0*/  @!P0 BRA `(.L_x_2) ;  /* 0x0000000000848947 */ /* 0x000fea0003800000 */
[----:B------:R-:W-:Y:S01]  /*00f0*/  UMOV UR5, 0x2 ;  /* 0x0000000200057882 */ /* 0x000fe20000000000 */
[----:B------:R-:W-:Y:S02]  /*0100*/  IMAD.MOV.U32 R5, RZ, RZ, 0x1 ;  /* 0x00000001ff057424 */ /* 0x000fe400078e00ff */
[----:B------:R-:W-:Y:S02]  /*0110*/  IMAD.MOV.U32 R3, RZ, RZ, 0x3 ;  /* 0x00000003ff037424 */ /* 0x000fe400078e00ff */
[----:B------:R-:W-:Y:S04]  /*0120*/  DEPBAR.LE SB2, 0x36 ;  /* 0x0000ad800000791a */ /* 0x000fe80000000000 */
[----:B------:R-:W2:Y:S02]  /*0130*/  UTCATOMSWS.FIND_AND_SET.ALIGN UP0, UR5, UR5 ;  /* 0x00000005000575e3 */ /* 0x000ea40008000800 */
[----:B--2---:R-:W-:-:S04]  /*0140*/  PLOP3.LUT P0, PT, PT, PT, UP0, 0x80, 0x8 ;  /* 0x000000000008781c */ /* 0x004fc80003f0f008 */
[----:B------:R-:W-:-:S04]  /*0150*/  SEL R2, RZ, 0xffffffff, !P0 ;  /* 0xffffffffff027807 */ /* 0x000fc80004000000 */
[----:B------:R-:W-:Y:S01]  /*0160*/  ISETP.NE.AND P0, PT, R2, RZ, PT ;  /* 0x000000ff0200720c */ /* 0x000fe20003f05270 */
[----:B------:R-:W-:-:S12]  /*0170*/  IMAD.U32 R2, RZ, RZ, UR5 ;  /* 0x00000005ff027e24 */ /* 0x000fd8000f8e00ff */
[----:B------:R-:W-:Y:S05]  /*0180*/  @P0 BRA `(.L_x_3) ;  /* 0x0000000000240947 */ /* 0x000fea0003800000 */
.L_x_4:
[----:B------:R-:W-:Y:S05]  /*0190*/  NANOSLEEP 0x64 ;  /* 0x000000640000795d */ /* 0x000fea0003800000 */
[----:B------:R-:W-:-:S05]  /*01a0*/  UMOV UR5, 0x2 ;  /* 0x0000000200057882 */ /* 0x000fca0000000000 */
[----:B------:R-:W-:Y:S04]  /*01b0*/  DEPBAR.LE SB2, 0x36 ;  /* 0x0000ad800000791a */ /* 0x000fe80000000000 */
[----:B------:R-:W2:Y:S02]  /*01c0*/  UTCATOMSWS.FIND_AND_SET.ALIGN UP0, UR5, UR5 ;  /* 0x00000005000575e3 */ /* 0x000ea40008000800 */
[----:B--2---:R-:W-:-:S04]  /*01d0*/  PLOP3.LUT P0, PT, PT, PT, UP0, 0x80, 0x8 ;  /* 0x000000000008781c */ /* 0x004fc80003f0f008 */
[----:B------:R-:W-:-:S04]  /*01e0*/  SEL R2, RZ, 0xffffffff, !P0 ;  /* 0xffffffffff027807 */ /* 0x000fc80004000000 */
[----:B------:R-:W-:Y:S01]  /*01f0*/  ISETP.NE.AND P0, PT, R2, RZ, PT ;  /* 0x000000ff0200720c */ /* 0x000fe20003f05270 */
[----:B------:R-:W-:-:S12]  /*0200*/  IMAD.U32 R2, RZ, RZ, UR5 ;  /* 0x00000005ff027e24 */ /* 0x000fd8000f8e00ff */
[----:B------:R-:W-:Y:S05]  /*0210*/  @!P0 BRA `(.L_x_4) ;  /* 0xfffffffc00dc8947 */ /* 0x000fea000383ffff */
.L_x_3:
[C---:B------:R-:W-:Y:S01]  /*0220*/  VIADD R4, R2.reuse, 0x10 ;  /* 0x0000001002047836 */ /* 0x040fe20000000000 */
[----:B------:R-:W-:Y:S01]  /*0230*/  UMOV UR5, 0x50 ;  /* 0x0000005000057882 */ /* 0x000fe20000000000 */
[----:B------:R-:W-:Y:S01]  /*0240*/  SHF.L.U32 R3, R3, R2, RZ ;  /* 0x0000000203037219 */ /* 0x000fe200000006ff */
[----:B------:R-:W-:Y:S01]  /*0250*/  ULEA UR5, UR6, UR5, 0x18 ;  /* 0x0000000506057291 */ /* 0x000fe2000f8ec0ff */
[----:B------:R-:W-:Y:S01]  /*0260*/  IMAD.SHL.U32 R2, R2, 0x20, RZ ;  /* 0x0000002002027824 */ /* 0x000fe200078e00ff */
[----:B------:R-:W-:-:S04]  /*0270*/  SHF.L.U32 R4, R5, R4, RZ ;  /* 0x0000000405047219 */ /* 0x000fc800000006ff */
[----:B------:R-:W-:-:S05]  /*0280*/  LOP3.LUT R3, R4, R3, RZ, 0xfc, !PT ;  /* 0x0000000304037212 */ /* 0x000fca00078efcff */
[----:B------:R2:W-:Y:S04]  /*0290*/  ATOMS.OR RZ, [UR5], R3 ;  /* 0x00000003ffff798c */ /* 0x0005e8000b000005 */
[----:B------:R2:W-:Y:S01]  /*02a0*/  STS [UR4], R2 ;  /* 0x00000002ff007988 */ /* 0x0005e20008000804 */
[----:B------:R-:W-:Y:S05]  /*02b0*/  BRA `(.L_x_2) ;  /* 0x0000000000107947 */ /* 0x000fea0003800000 */
.L_x_1:
[----:B------:R-:W-:Y:S01]  /*02c0*/  IMAD.MOV.U32 R3, RZ, RZ, -0x1 ;  /* 0xffffffffff037424 */ /* 0x000fe200078e00ff */
[----:B------:R-:W-:-:S04]  /*02d0*/  MOV R2, 0x300 ;  /* 0x0000030000027802 */ /* 0x000fc80000000f00 */
[----:B------:R2:W-:Y:S03]  /*02e0*/  STS [UR4], R3 ;  /* 0x00000003ff007988 */ /* 0x0005e60008000804 */
[----:B-12---:R-:W-:Y:S05]  /*02f0*/  CALL.REL.NOINC `($__internal_1_$__cuda_sm10x_tcgen05_guardrail_trap_phase_invalid_during_alloc) ;  /* 0x0000002c00647944 */ /* 0x006fea0003c00000 */
.L_x_2:
[----:B------:R-:W-:Y:S05]  /*0300*/  WARPSYNC.ALL ;  /* 0x0000000000007948 */ /* 0x000fea0003800000 */
[----:B------:R-:W-:Y:S01]  /*0310*/  NOP ;  /* 0x0000000000007918 */ /* 0x000fe20000000000 */
.L_x_0:
[----:B------:R-:W3:Y:S08]  /*0320*/  S2UR UR4, SR_CgaCtaId ;  /* 0x00000000000479c3 */ /* 0x000ef00000008800 */
[----:B------:R-:W-:Y:S01]  /*0330*/  BAR.SYNC.DEFER_BLOCKING 0x0 ;  /* 0x0000000000007b1d */ /* 0x000fe20000010000 */
[----:B------:R-:W-:-:S05]  /*0340*/  LOP3.LUT R36, R0, 0x7f, RZ, 0xc0, !PT ;  /* 0x0000007f00247812 */ /* 0x000fca00078ec0ff */
[----:B------:R-:W-:Y:S02]  /*0350*/  UMOV UR8, 0x400 ;  /* 0x0000040000087882 */ /* 0x000fe40000000000 */
[----:B--2---:R-:W2:Y:S08]  /*0360*/  LDC R3, c[0x0][0x398] ;  /* 0x0000e600ff037b82 */ /* 0x004eb00000000800 */
[----:B------:R-:W4:Y:S01]  /*0370*/  LDC R6, c[0x0][0x3a0] ;  /* 0x0000e800ff067b82 */ /* 0x000f220000000800 */
[----:B---3--:R-:W-:-:S07]  /*0380*/  ULEA UR8, UR4, UR8, 0x18 ;  /* 0x0000000804087291 */ /* 0x008fce000f8ec0ff */
[----:B------:R-:W3:Y:S02]  /*0390*/  S2UR UR15, SR_CTAID.Y ;  /* 0x00000000000f79c3 */ /* 0x000ee40000002600 */
[----:B------:R-:W5:Y:S06]  /*03a0*/  LDS R4, [UR8] ;  /* 0x00000008ff047984 */ /* 0x000f6c0008000800 */
[----:B------:R-:W-:Y:S06]  /*03b0*/  BAR.SYNC.DEFER_BLOCKING 0x0 ;  /* 0x0000000000007b1d */ /* 0x000fec0000010000 */
[----:B------:R-:W-:Y:S05]  /*03c0*/  @P2 BRA `(.L_x_5) ;  /* 0x0000000000182947 */ /* 0x000fea0003800000 */
[----:B------:R-:W-:Y:S01]  /*03d0*/  ELECT P0, URZ, PT ;  /* 0x0000000000ff782f */ /* 0x000fe20003800000 */
[----:B------:R-:W-:Y:S01]  /*03e0*/  IMAD.MOV.U32 R2, RZ, RZ, 0x1 ;  /* 0x00000001ff027424 */ /* 0x000fe200078e00ff */
[----:B------:R-:W-:Y:S01]  /*03f0*/  UMOV UR5, 0x40 ;  /* 0x0000004000057882 */ /* 0x000fe20000000000 */
[----:B------:R-:W-:Y:S01]  /*0400*/  UVIRTCOUNT.DEALLOC.SMPOOL 0x80 ;  /* 0x000000800000784c */ /* 0x000fe20000000000 */
[----:B------:R-:W-:-:S09]  /*0410*/  ULEA UR5, UR4, UR5, 0x18 ;  /* 0x0000000504057291 */ /* 0x000fd2000f8ec0ff */
[----:B------:R5:W-:Y:S03]  /*0420*/  @P0 STS.U8 [UR5], R2 ;  /* 0x00000002ff000988 */ /* 0x000be60008000005 */
.L_x_5:
[----:B------:R-:W5:Y:S01]  /*0430*/  S2UR UR4, SR_CTAID.Z ;  /* 0x00000000000479c3 */ /* 0x000f620000002700 */
[----:B------:R-:W4:Y:S01]  /*0440*/  LDCU UR5, c[0x0][0x370] ;  /* 0x00006e00ff0577ac */ /* 0x000f220008000800 */
[C---:B------:R-:W-:Y:S01]  /*0450*/  ISETP.GE.U32.AND P0, PT, R36.reuse, 0x20, PT ;  /* 0x000000202400780c */ /* 0x040fe20003f06070 */
[----:B--2--5:R-:W-:Y:S01]  /*0460*/  VIADD R2, R3, 0xffffffff ;  /* 0xffffffff03027836 */ /* 0x024fe20000000000 */
[C---:B------:R-:W-:Y:S01]  /*0470*/  ISETP.NE.U32.AND P3, PT, R36.reuse, RZ, PT ;  /* 0x000000ff2400720c */ /* 0x040fe20003f65070 */
[----:B------:R-:W2:Y:S01]  /*0480*/  LDCU UR6, c[0x0][0x374] ;  /* 0x00006e80ff0677ac */ /* 0x000ea20008000800 */
[----:B------:R-:W-:Y:S01]  /*0490*/  LEA R10, R36, UR8, 0x2 ;  /* 0x00000008240a7c11 */ /* 0x000fe2000f8e10ff */
[----:B----4-:R-:W-:Y:S01]  /*04a0*/  VIADD R9, R6, 0xffffffff ;  /* 0xffffffff06097836 */ /* 0x010fe20000000000 */
[----:B------:R-:W4:Y:S01]  /*04b0*/  S2UR UR14, SR_CTAID.X ;  /* 0x00000000000e79c3 */ /* 0x000f220000002500 */
[----:B------:R-:W5:Y:S01]  /*04c0*/  LDCU.64 UR12, c[0x0][0x3c0] ;  /* 0x00007800ff0c77ac */ /* 0x000f620008000a00 */
[----:B------:R-:W-:Y:S01]  /*04d0*/  R2UR UR11, R4 ;  /* 0x00000000040b72ca */ /* 0x000fe200000e0000 */
[----:B------:R-:W-:Y:S04]  /*04e0*/  BSSY.RECONVERGENT B0, `(.L_x_6) ;  /* 0x0000011000007945 */ /* 0x000fe80003800200 */
[----:B------:R3:W-:Y:S01]  /*04f0*/  @!P0 STS [R10], RZ ;  /* 0x000000ff0a008388 */ /* 0x0007e20000000800 */
[----:B------:R-:W-:-:S03]  /*0500*/  NOP ;  /* 0x0000000000007918 */ /* 0x000fc60000000000 */
[----:B------:R3:W-:Y:S02]  /*0510*/  @!P3 STS [UR8+0x24], R2 ;  /* 0x00002402ff00b988 */ /* 0x0007e40008000808 */
[----:B--23--:R-:W-:Y:S02]  /*0520*/  UIMAD UR4, UR4, UR6, UR15 ;  /* 0x00000006040472a4 */ /* 0x00cfe4000f8e020f */
[----:B------:R2:W-:Y:S02]  /*0530*/  @!P3 STS [UR8+0x20], R9 ;  /* 0x00002009ff00b988 */ /* 0x0005e40008000808 */
[----:B----4-:R-:W-:-:S04]  /*0540*/  UIMAD UR4, UR4, UR5, UR14 ;  /* 0x00000005040472a4 */ /* 0x010fc8000f8e020e */
[----:B------:R-:W-:-:S04]  /*0550*/  UIMAD UR4, UR4, 0x180, URZ ;  /* 0x00000180040478a4 */ /* 0x000fc8000f8e02ff */
[----:B-----5:R-:W-:-:S04]  /*0560*/  UIADD3 UR6, UP0, UPT, UR4, UR12, URZ ;  /* 0x0000000c04067290 */ /* 0x020fc8000ff1e0ff */
[----:B------:R-:W-:Y:S01]  /*0570*/  ULEA.HI.X.SX32 UR7, UR4, UR13, 0x1, UP0 ;  /* 0x0000000d04077291 */ /* 0x000fe200080f0eff */
[----:B--2---:R-:W-:Y:S11]  /*0580*/  @P3 BRA `(.L_x_7) ;  /* 0x0000000000183947 */ /* 0x004ff60003800000 */
[----:B------:R-:W2:Y:S01]  /*0590*/  LDS R3, [UR8+0x8] ;  /* 0x00000808ff037984 */ /* 0x000ea20008000800 */
[----:B------:R-:W3:Y:S01]  /*05a0*/  LDC.64 R12, c[0x0][0x380] ;  /* 0x0000e000ff0c7b82 */ /* 0x000ee20000000a00 */
[----:B------:R-:W-:Y:S02]  /*05b0*/  IMAD.MOV.U32 R4, RZ, RZ, 0x70 ;  /* 0x00000070ff047424 */ /* 0x000fe400078e00ff */
[----:B---3--:R3:W-:Y:S03]  /*05c0*/  STS.64 [UR8], R12 ;  /* 0x0000000cff007988 */ /* 0x0087e60008000a08 */
[----:B--2---:R-:W-:-:S05]  /*05d0*/  LOP3.LUT R3, R3, 0x10, R4, 0xd8, !PT ;  /* 0x0000001003037812 */ /* 0x004fca00078ed804 */
[----:B------:R3:W-:Y:S02]  /*05e0*/  STS [UR8+0x8], R3 ;  /* 0x00000803ff007988 */ /* 0x0007e40008000808 */
.L_x_7:
[----:B------:R-:W-:Y:S05]  /*05f0*/  BSYNC.RECONVERGENT B0 ;  /* 0x0000000000007941 */ /* 0x000fea0003800200 */
.L_x_6:
[----:B------:R-:W-:Y:S04]  /*0600*/  BSSY.RECONVERGENT B0, `(.L_x_8) ;  /* 0x000000a000007945 */ /* 0x000fe80003800200 */
[----:B------:R-:W-:Y:S05]  /*0610*/  @P3 BRA `(.L_x_9) ;  /* 0x0000000000203947 */ /* 0x000fea0003800000 */
[----:B---3--:R-:W2:Y:S01]  /*0620*/  LDS R3, [UR8+0x34] ;  /* 0x00003408ff037984 */ /* 0x008ea20008000800 */
[----:B------:R-:W-:Y:S02]  /*0630*/  IMAD.MOV.U32 R4, RZ, RZ, 0x3f000000 ;  /* 0x3f000000ff047424 */ /* 0x000fe400078e00ff */
[----:B------:R-:W-:Y:S01]  /*0640*/  @!P3 IMAD.MOV.U32 R5, RZ, RZ, 0x3f ;  /* 0x0000003fff05b424 */ /* 0x000fe200078e00ff */
[----:B------:R-:W3:Y:S02]  /*0650*/  @!P3 LDS R8, [UR8+0x38] ;  /* 0x00003808ff08b984 */ /* 0x000ee40008000800 */
[----:B--2---:R-:W-:Y:S02]  /*0660*/  LOP3.LUT R3, R3, 0xff000000, R4, 0xb8, !PT ;  /* 0xff00000003037812 */ /* 0x004fe400078eb804 */
[----:B---3--:R-:W-:-:S03]  /*0670*/  @!P3 LOP3.LUT R4, R8, 0xff, R5, 0xb8, !PT ;  /* 0x000000ff0804b812 */ /* 0x008fc600078eb805 */
[----:B------:R2:W-:Y:S04]  /*0680*/  STS [UR8+0x34], R3 ;  /* 0x00003403ff007988 */ /* 0x0005e80008000808 */
[----:B------:R2:W-:Y:S02]  /*0690*/  @!P3 STS [UR8+0x38], R4 ;  /* 0x00003804ff00b988 */ /* 0x0005e40008000808 */
.L_x_9:
[----:B------:R-:W-:Y:S05]  /*06a0*/  BSYNC.RECONVERGENT B0 ;  /* 0x0000000000007941 */ /* 0x000fea0003800200 */
.L_x_8:
[----:B------:R-:W-:Y:S04]  /*06b0*/  BSSY.RECONVERGENT B0, `(.L_x_10) ;  /* 0x000000e000007945 */ /* 0x000fe80003800200 */
[----:B------:R-:W-:Y:S05]  /*06c0*/  @P3 BRA `(.L_x_11) ;  /* 0x0000000000303947 */ /* 0x000fea0003800000 */
[----:B--2---:R-:W2:Y:S01]  /*06d0*/  LDS R4, [UR8+0x34] ;  /* 0x00003408ff047984 */ /* 0x004ea20008000800 */
[----:B---3--:R-:W3:Y:S03]  /*06e0*/  LDC.64 R12, c[0x0][0x3a8] ;  /* 0x0000ea00ff0c7b82 */ /* 0x008ee60000000a00 */
[----:B------:R-:W4:Y:S01]  /*06f0*/  LDS R3, [UR8+0x1c] ;  /* 0x00001c08ff037984 */ /* 0x000f220008000800 */
[C---:B---3--:R-:W-:Y:S01]  /*0700*/  SHF.L.U64.HI R8, R12.reuse, 0x1, R13 ;  /* 0x000000010c087819 */ /* 0x048fe2000001020d */
[----:B------:R-:W-:-:S03]  /*0710*/  IMAD.SHL.U32 R5, R12, 0x2, RZ ;  /* 0x000000020c057824 */ /* 0x000fc600078e00ff */
[--C-:B------:R-:W-:Y:S02]  /*0720*/  SHF.R.U32.HI R12, RZ, 0x4, R8.reuse ;  /* 0x00000004ff0c7819 */ /* 0x100fe40000011608 */
[----:B------:R-:W-:-:S05]  /*0730*/  SHF.R.U64 R5, R5, 0x4, R8 ;  /* 0x0000000405057819 */ /* 0x000fca0000001208 */
[----:B------:R5:W-:Y:S01]  /*0740*/  STS [UR8+0xc], R5 ;  /* 0x00000c05ff007988 */ /* 0x000be20008000808 */
[----:B--2---:R-:W-:Y:S02]  /*0750*/  LOP3.LUT R4, R4, 0x7, RZ, 0xb8, !PT ;  /* 0x0000000704047812 */ /* 0x004fe400078eb8ff */
[----:B----4-:R-:W-:-:S03]  /*0760*/  LOP3.LUT R3, R3, 0xf, R12, 0xb8, !PT ;  /* 0x0000000f03037812 */ /* 0x010fc600078eb80c */
[----:B------:R5:W-:Y:S04]  /*0770*/  STS [UR8+0x34], R4 ;  /* 0x00003404ff007988 */ /* 0x000be80008000808 */
[----:B------:R5:W-:Y:S02]  /*0780*/  STS [UR8+0x1c], R3 ;  /* 0x00001c03ff007988 */ /* 0x000be40008000808 */
.L_x_11:
[----:B------:R-:W-:Y:S05]  /*0790*/  BSYNC.RECONVERGENT B0 ;  /* 0x0000000000007941 */ /* 0x000fea0003800200 */
.L_x_10:
[----:B------:R-:W-:Y:S04]  /*07a0*/  BSSY.RECONVERGENT B1, `(.L_x_12) ;  /* 0x000001a000017945 */ /* 0x000fe80003800200 */
[----:B------:R-:W-:Y:S04]  /*07b0*/  BSSY.RELIABLE B0, `(.L_x_13) ;  /* 0x0000015000007945 */ /* 0x000fe80003800100 */
[----:B------:R-:W-:Y:S05]  /*07c0*/  @P3 BRA `(.L_x_14) ;  /* 0x0000000000203947 */ /* 0x000fea0003800000 */
[----:B--23-5:R-:W2:Y:S02]  /*07d0*/  LDS R3, [UR8+0x34] ;  /* 0x00003408ff037984 */ /* 0x02cea40008000800 */
[----:B--2---:R-:W-:-:S05]  /*07e0*/  LOP3.LUT R3, R3, 0x38, RZ, 0xb8, !PT ;  /* 0x0000003803037812 */ /* 0x004fca00078eb8ff */
[----:B------:R2:W-:Y:S01]  /*07f0*/  STS [UR8+0x34], R3 ;  /* 0x00003403ff007988 */ /* 0x0005e20008000808 */
[----:B------:R-:W-:Y:S05]  /*0800*/  @P3 BRA `(.L_x_15) ;  /* 0x0000000000203947 */ /* 0x000fea0003800000 */
[----:B--2---:R-:W2:Y:S01]  /*0810*/  LDS R3, [UR8+0x8] ;  /* 0x00000808ff037984 */ /* 0x004ea20008000800 */
[----:B------:R-:W-:-:S05]  /*0820*/  IMAD.MOV.U32 R4, RZ, RZ, 0x780 ;  /* 0x00000780ff047424 */ /* 0x000fca00078e00ff */
[----:B--2---:R-:W-:-:S05]  /*0830*/  LOP3.LUT R3, R3, 0x300, R4, 0xd8, !PT ;  /* 0x0000030003037812 */ /* 0x004fca00078ed804 */
[----:B------:R4:W-:Y:S02]  /*0840*/  STS [UR8+0x8], R3 ;  /* 0x00000803ff007988 */ /* 0x0009e40008000808 */
.L_x_14:
[----:B------:R-:W-:Y:S05]  /*0850*/  @P3 BRA `(.L_x_16) ;  /* 0x0000000000283947 */ /* 0x000fea0003800000 */
[----:B--2345:R-:W2:Y:S02]  /*0860*/  LDS R3, [UR8+0x8] ;  /* 0x00000808ff037984 */ /* 0x03cea40008000800 */
[----:B--2---:R-:W-:-:S05]  /*0870*/  LOP3.LUT R3, R3, 0x1800, RZ, 0xb8, !PT ;  /* 0x0000180003037812 */ /* 0x004fca00078eb8ff */
[----:B------:R3:W-:Y:S02]  /*0880*/  STS [UR8+0x8], R3 ;  /* 0x00000803ff007988 */ /* 0x0007e40008000808 */
.L_x_15:
[----:B------:R-:W-:Y:S05]  /*0890*/  @P3 BREAK.RELIABLE B0 ;  /* 0x0000000000003942 */ /* 0x000fea0003800100 */
[----:B------:R-:W-:Y:S05]  /*08a0*/  @P3 BRA `(.L_x_17) ;  /* 0x0000000000243947 */ /* 0x000fea0003800000 */
[----:B------:R-:W4:Y:S01]  /*08b0*/  LDS R4, [UR8+0x8] ;  /* 0x00000808ff047984 */ /* 0x000f220008000800 */
[----:B--23--:R-:W-:-:S05]  /*08c0*/  IMAD.MOV.U32 R3, RZ, RZ, 0x6000 ;  /* 0x00006000ff037424 */ /* 0x00cfca00078e00ff */
[----:B----4-:R-:W-:-:S04]  /*08d0*/  LOP3.LUT R3, R4, 0x6000, R3, 0xd8, !PT ;  /* 0x0000600004037812 */ /* 0x010fc800078ed803 */
[----:B------:R-:W-:-:S05]  /*08e0*/  LOP3.LUT R3, R3, 0x400000, RZ, 0xb8, !PT ;  /* 0x0040000003037812 */ /* 0x000fca00078eb8ff */
[----:B------:R2:W-:Y:S02]  /*08f0*/  STS [UR8+0x8], R3 ;  /* 0x00000803ff007988 */ /* 0x0005e40008000808 */
.L_x_16:
[----:B------:R-:W-:Y:S05]  /*0900*/  BSYNC.RELIABLE B0 ;  /* 0x0000000000007941 */ /* 0x000fea0003800100 */
.L_x_13:
[----:B--2345:R-:W2:Y:S02]  /*0910*/  @!P3 LDS R3, [UR8+0x8] ;  /* 0x00000808ff03b984 */ /* 0x03cea40008000800 */
[----:B--2---:R-:W-:-:S05]  /*0920*/  @!P3 LOP3.LUT R3, R3, 0x8000, RZ, 0xb8, !PT ;  /* 0x000080000303b812 */ /* 0x004fca00078eb8ff */
[----:B------:R4:W-:Y:S02]  /*0930*/  @!P3 STS [UR8+0x8], R3 ;  /* 0x00000803ff00b988 */ /* 0x0009e40008000808 */
.L_x_17:
[----:B------:R-:W-:Y:S05]  /*0940*/  BSYNC.RECONVERGENT B1 ;  /* 0x0000000000017941 */ /* 0x000fea0003800200 */
.L_x_12:
[----:B------:R-:W-:Y:S05]  /*0950*/  WARPSYNC.ALL ;  /* 0x0000000000007948 */ /* 0x000fea0003800000 */
[----:B------:R-:W-:Y:S01]  /*0960*/  NOP ;  /* 0x0000000000007918 */ /* 0x000fe20000000000 */
[----:B------:R-:W-:Y:S05]  /*0970*/  @P0 BRA `(.L_x_18) ;  /* 0x0000000000300947 */ /* 0x000fea0003800000 */
[----:B--234-:R-:W2:Y:S01]  /*0980*/  S2R R3, SR_LANEID ;  /* 0x0000000000037919 */ /* 0x01cea20000000000 */
[----:B------:R-:W-:Y:S05]  /*0990*/  WARPSYNC.ALL ;  /* 0x0000000000007948 */ /* 0x000fea0003800000 */
[----:B------:R-:W-:Y:S01]  /*09a0*/  NOP ;  /* 0x0000000000007918 */ /* 0x000fe20000000000 */
[----:B--2---:R-:W-:-:S05]  /*09b0*/  IMAD.SHL.U32 R3, R3, 0x4, RZ ;  /* 0x0000000403037824 */ /* 0x004fca00078e00ff */
[----:B------:R-:W2:Y:S01]  /*09c0*/  LDS R7, [R3+UR8] ;  /* 0x0000000803077984 */ /* 0x000ea20008000800 */
[----:B------:R-:W-:-:S05]  /*09d0*/  IADD3 R4, P1, PT, R3, UR6, RZ ;  /* 0x0000000603047c10 */ /* 0x000fca000ff3e0ff */
[----:B------:R-:W-:-:S05]  /*09e0*/  IMAD.X R5, RZ, RZ, UR7, P1 ;  /* 0x00000007ff057e24 */ /* 0x000fca00088e06ff */
[----:B--2---:R5:W2:Y:S01]  /*09f0*/  ATOMG.E.EXCH.STRONG.GPU PT, RZ, [R4], R7 ;  /* 0x0000000704ff73a8 */ /* 0x004aa200041ee100 */
[----:B------:R-:W-:-:S04]  /*0a00*/  DEPBAR {5,4,3,2,1,0} ;  /* 0x0000003f0000791a */ /* 0x000fc80000000000 */
[----:B------:R-:W3:Y:S02]  /*0a10*/  CCTL.E.C.LDCU.IV.DEEP [UR6] ;  /* 0x0000000006007540 */ /* 0x000ee40009c08000 */
[----:B---3--:R5:W-:Y:S01]  /*0a20*/  UTMACCTL.IV [UR6] ;  /* 0x00000000060079b9 */ /* 0x008be20008000000 */
[----:B------:R-:W-:Y:S01]  /*0a30*/  NOP ;  /* 0x0000000000007918 */ /* 0x000fe20000000000 */
.L_x_18:
[----:B------:R-:W-:Y:S05]  /*0a40*/  @P0 BRA `(.L_x_19) ;  /* 0x00000000000c0947 */ /* 0x000fea0003800000 */
[----:B------:R0:W-:Y:S01]  /*0a50*/  UTMACMDFLUSH ;  /* 0x00000000000079b7 */ /* 0x0001e20000000000 */
[----:B------:R-:W-:Y:S05]  /*0a60*/  @P0 BRA `(.L_x_19) ;  /* 0x0000000000040947 */ /* 0x000fea0003800000 */
[----:B------:R-:W-:-:S04]  /*0a70*/  DEPBAR.LE SB0, 0x0 ;  /* 0x000080000000791a */ /* 0x000fc80000000000 */
.L_x_19:
[----:B------:R-:W-:Y:S05]  /*0a80*/  WARPSYNC.ALL ;  /* 0x0000000000007948 */ /* 0x000fea0003800000 */
[----:B------:R-:W-:Y:S01]  /*0a90*/  NOP ;  /* 0x0000000000007918 */ /* 0x000fe20000000000 */
[----:B--2---:R-:W-:Y:S06]  /*0aa0*/  BAR.SYNC.DEFER_BLOCKING 0x0 ;  /* 0x0000000000007b1d */ /* 0x004fec0000010000 */
[----:B------:R-:W-:Y:S02]  /*0ab0*/  BSSY.RECONVERGENT B1, `(.L_x_20) ;  /* 0x000000b000017945 */ /* 0x000fe40003800200 */
[----:B------:R-:W-:Y:S06]  /*0ac0*/  BAR.SYNC.DEFER_BLOCKING 0x0 ;  /* 0x0000000000007b1d */ /* 0x000fec0000010000 */
[----:B------:R2:W-:Y:S01]  /*0ad0*/  @!P0 STS [R10], RZ ;  /* 0x000000ff0a008388 */ /* 0x0005e20000000800 */
[----:B------:R-:W-:Y:S01]  /*0ae0*/  NOP ;  /* 0x0000000000007918 */ /* 0x000fe20000000000 */
[----:B------:R-:W-:Y:S05]  /*0af0*/  @P3 BRA `(.L_x_21) ;  /* 0x0000000000183947 */ /* 0x000fea0003800000 */
[----:B---34-:R-:W3:Y:S01]  /*0b00*/  LDS R3, [UR8+0x8] ;  /* 0x00000808ff037984 */ /* 0x018ee20008000800 */
[----:B------:R-:W4:Y:S01]  /*0b10*/  LDC.64 R12, c[0x0][0x388] ;  /* 0x0000e200ff0c7b82 */ /* 0x000f220000000a00 */
[----:B-----5:R-:W-:Y:S02]  /*0b20*/  IMAD.MOV.U32 R4, RZ, RZ, 0x70 ;  /* 0x00000070ff047424 */ /* 0x020fe400078e00ff */
[----:B----4-:R4:W-:Y:S03]  /*0b30*/  STS.64 [UR8], R12 ;  /* 0x0000000cff007988 */ /* 0x0109e60008000a08 */
[----:B---3--:R-:W-:-:S05]  /*0b40*/  LOP3.LUT R3, R3, 0x10, R4, 0xd8, !PT ;  /* 0x0000001003037812 */ /* 0x008fca00078ed804 */
[----:B------:R4:W-:Y:S02]  /*0b50*/  STS [UR8+0x8], R3 ;  /* 0x00000803ff007988 */ /* 0x0009e40008000808 */
.L_x_21:
[----:B-----5:R-:W-:Y:S05]  /*0b60*/  BSYNC.RECONVERGENT B1 ;  /* 0x0000000000017941 */ /* 0x020fea0003800200 */
.L_x_20:
[----:B------:R-:W-:Y:S04]  /*0b70*/  BSSY.RECONVERGENT B2, `(.L_x_22) ;  /* 0x000000f000027945 */ /* 0x000fe80003800200 */
[----:B------:R-:W-:Y:S04]  /*0b80*/  BSSY.RELIABLE B1, `(.L_x_23) ;  /* 0x000000c000017945 */ /* 0x000fe80003800100 */
[----:B------:R-:W-:Y:S05]  /*0b90*/  @P3 BRA `(.L_x_24) ;  /* 0x0000000000283947 */ /* 0x000fea0003800000 */
[----:B---34-:R-:W3:Y:S01]  /*0ba0*/  LDS R3, [UR8+0x34] ;  /* 0x00003408ff037984 */ /* 0x018ee20008000800 */
[----:B------:R-:W-:Y:S01]  /*0bb0*/  IMAD.MOV.U32 R4, RZ, RZ, 0x3f000000 ;  /* 0x3f000000ff047424 */ /* 0x000fe200078e00ff */
[----:B------:R-:W-:Y:S05]  /*0bc0*/  @P3 BREAK.RELIABLE B1 ;  /* 0x0000000000013942 */ /* 0x000fea0003800100 */
[----:B---3--:R-:W-:-:S05]  /*0bd0*/  LOP3.LUT R3, R3, 0xff000000, R4, 0xb8, !PT ;  /* 0xff00000003037812 */ /* 0x008fca00078eb804 */
[----:B------:R3:W-:Y:S01]  /*0be0*/  STS [UR8+0x34], R3 ;  /* 0x00003403ff007988 */ /* 0x0007e20008000808 */
[----:B------:R-:W-:Y:S05]  /*0bf0*/  @P3 BRA `(.L_x_25) ;  /* 0x0000000000183947 */ /* 0x000fea0003800000 */
[----:B---3--:R-:W3:Y:S01]  /*0c00*/  LDS R3, [UR8+0x38] ;  /* 0x00003808ff037984 */ /* 0x008ee20008000800 */
[----:B------:R-:W-:-:S05]  /*0c10*/  IMAD.MOV.U32 R4, RZ, RZ, 0x3f ;  /* 0x0000003fff047424 */ /* 0x000fca00078e00ff */
[----:B---3--:R-:W-:-:S05]  /*0c20*/  LOP3.LUT R3, R3, 0xff, R4, 0xb8, !PT ;  /* 0x000000ff03037812 */ /* 0x008fca00078eb804 */
[----:B------:R5:W-:Y:S02]  /*0c30*/  STS [UR8+0x38], R3 ;  /* 0x00003803ff007988 */ /* 0x000be40008000808 */
.L_x_24:
[----:B------:R-:W-:Y:S05]  /*0c40*/  BSYNC.RELIABLE B1 ;  /* 0x0000000000017941 */ /* 0x000fea0003800100 */
.L_x_23:
[----:B------:R2:W-:Y:S02]  /*0c50*/  @!P3 STS [UR8+0x20], R9 ;  /* 0x00002009ff00b988 */ /* 0x0005e40008000808 */
.L_x_25:
[----:B------:R-:W-:Y:S05]  /*0c60*/  BSYNC.RECONVERGENT B2 ;  /* 0x0000000000027941 */ /* 0x000fea0003800200 */
.L_x_22:
[----:B------:R-:W-:Y:S05]  /*0c70*/  WARPSYNC.ALL ;  /* 0x0000000000007948 */ /* 0x000fea0003800000 */
[----:B------:R-:W-:Y:S01]  /*0c80*/  NOP ;  /* 0x0000000000007918 */ /* 0x000fe20000000000 */
[----:B---345:R-:W3:Y:S01]  /*0c90*/  LDC R3, c[0x0][0x39c] ;  /* 0x0000e700ff037b82 */ /* 0x038ee20000000800 */
[----:B------:R-:W-:Y:S01]  /*0ca0*/  BSSY.RECONVERGENT B2, `(.L_x_26) ;  /* 0x0000010000027945 */ /* 0x000fe20003800200 */
[----:B---3--:R-:W-:-:S05]  /*0cb0*/  VIADD R3, R3, 0xffffffff ;  /* 0xffffffff03037836 */ /* 0x008fca0000000000 */
[----:B------:R3:W-:Y:S01]  /*0cc0*/  @!P3 STS [UR8+0x24], R3 ;  /* 0x00002403ff00b988 */ /* 0x0007e20008000808 */
[----:B------:R-:W-:Y:S05]  /*0cd0*/  @P3 BRA `(.L_x_27) ;  /* 0x0000000000303947 */ /* 0x000fea0003800000 */
[----:B------:R-:W4:Y:S01]  /*0ce0*/  LDS R5, [UR8+0x34] ;  /* 0x00003408ff057984 */ /* 0x000f220008000800 */
[----:B------:R-:W5:Y:S03]  /*0cf0*/  LDC.64 R12, c[0x0][0x3b0] ;  /* 0x0000ec00ff0c7b82 */ /* 0x000f660000000a00 */
[----:B------:R-:W2:Y:S01]  /*0d00*/  LDS R4, [UR8+0x1c] ;  /* 0x00001c08ff047984 */ /* 0x000ea20008000800 */
[C---:B-----5:R-:W-:Y:S01]  /*0d10*/  SHF.L.U64.HI R8, R12.reuse, 0x1, R13 ;  /* 0x000000010c087819 */ /* 0x060fe2000001020d */
[----:B------:R-:W-:-:S03]  /*0d20*/  IMAD.SHL.U32 R7, R12, 0x2, RZ ;  /* 0x000000020c077824 */ /* 0x000fc600078e00ff */
[--C-:B--2---:R-:W-:Y:S02]  /*0d30*/  SHF.R.U32.HI R9, RZ, 0x4, R8.reuse ;  /* 0x00000004ff097819 */ /* 0x104fe40000011608 */
[----:B------:R-:W-:-:S05]  /*0d40*/  SHF.R.U64 R7, R7, 0x4, R8 ;  /* 0x0000000407077819 */ /* 0x000fca0000001208 */
[----:B------:R5:W-:Y:S01]  /*0d50*/  STS [UR8+0xc], R7 ;  /* 0x00000c07ff007988 */ /* 0x000be20008000808 */
[----:B----4-:R-:W-:Y:S02]  /*0d60*/  LOP3.LUT R5, R5, 0x7, RZ, 0xb8, !PT ;  /* 0x0000000705057812 */ /* 0x010fe400078eb8ff */
[----:B------:R-:W-:-:S03]  /*0d70*/  LOP3.LUT R4, R4, 0xf, R9, 0xb8, !PT ;  /* 0x0000000f04047812 */ /* 0x000fc600078eb809 */
[----:B------:R5:W-:Y:S04]  /*0d80*/  STS [UR8+0x34], R5 ;  /* 0x00003405ff007988 */ /* 0x000be80008000808 */
[----:B------:R5:W-:Y:S02]  /*0d90*/  STS [UR8+0x1c], R4 ;  /* 0x00001c04ff007988 */ /* 0x000be40008000808 */
.L_x_27:
[----:B------:R-:W-:Y:S05]  /*0da0*/  BSYNC.RECONVERGENT B2 ;  /* 0x0000000000027941 */ /* 0x000fea0003800200 */
.L_x_26:
[----:B------:R-:W-:Y:S04]  /*0db0*/  BSSY.RECONVERGENT B3, `(.L_x_28) ;  /* 0x000001a000037945 */ /* 0x000fe80003800200 */
[----:B------:R-:W-:Y:S04]  /*0dc0*/  BSSY.RELIABLE B2, `(.L_x_29) ;  /* 0x0000015000027945 */ /* 0x000fe80003800100 */
[----:B------:R-:W-:Y:S05]  /*0dd0*/  @P3 BRA `(.L_x_30) ;  /* 0x0000000000203947 */ /* 0x000fea0003800000 */
[----:B-----5:R-:W4:Y:S02]  /*0de0*/  LDS R4, [UR8+0x34] ;  /* 0x00003408ff047984 */ /* 0x020f240008000800 */
[----:B----4-:R-:W-:-:S05]  /*0df0*/  LOP3.LUT R4, R4, 0x38, RZ, 0xb8, !PT ;  /* 0x0000003804047812 */ /* 0x010fca00078eb8ff */
[----:B------:R4:W-:Y:S01]  /*0e00*/  STS [UR8+0x34], R4 ;  /* 0x00003404ff007988 */ /* 0x0009e20008000808 */
[----:B------:R-:W-:Y:S05]  /*0e10*/  @P3 BRA `(.L_x_31) ;  /* 0x0000000000203947 */ /* 0x000fea0003800000 */
[----:B----4-:R-:W4:Y:S01]  /*0e20*/  LDS R4, [UR8+0x8] ;  /* 0x00000808ff047984 */ /* 0x010f220008000800 */
[----:B------:R-:W-:-:S05]  /*0e30*/  IMAD.MOV.U32 R5, RZ, RZ, 0x780 ;  /* 0x00000780ff057424 */ /* 0x000fca00078e00ff */
[----:B----4-:R-:W-:-:S05]  /*0e40*/  LOP3.LUT R4, R4, 0x300, R5, 0xd8, !PT ;  /* 0x0000030004047812 */ /* 0x010fca00078ed805 */
[----:B------:R4:W-:Y:S02]  /*0e50*/  STS [UR8+0x8], R4 ;  /* 0x00000804ff007988 */ /* 0x0009e40008000808 */
.L_x_30:
[----:B------:R-:W-:Y:S05]  /*0e60*/  @P3 BRA `(.L_x_32) ;  /* 0x0000000000283947 */ /* 0x000fea0003800000 */
[----:B----45:R-:W4:Y:S02]  /*0e70*/  LDS R4, [UR8+0x8] ;  /* 0x00000808ff047984 */ /* 0x030f240008000800 */
[----:B----4-:R-:W-:-:S05]  /*0e80*/  LOP3.LUT R4, R4, 0x1800, RZ, 0xb8, !PT ;  /* 0x0000180004047812 */ /* 0x010fca00078eb8ff */
[----:B------:R5:W-:Y:S02]  /*0e90*/  STS [UR8+0x8], R4 ;  /* 0x00000804ff007988 */ /* 0x000be40008000808 */
.L_x_31:
[----:B------:R-:W-:Y:S05]  /*0ea0*/  @P3 BREAK.RELIABLE B2 ;  /* 0x0000000000023942 */ /* 0x000fea0003800100 */
[----:B------:R-:W-:Y:S05]  /*0eb0*/  @P3 BRA `(.L_x_33) ;  /* 0x0000000000243947 */ /* 0x000fea0003800000 */
[----:B----45:R-:W4:Y:S01]  /*0ec0*/  LDS R4, [UR8+0x8] ;  /* 0x00000808ff047984 */ /* 0x030f220008000800 */
[----:B------:R-:W-:-:S05]  /*0ed0*/  IMAD.MOV.U32 R5, RZ, RZ, 0x6000 ;  /* 0x00006000ff057424 */ /* 0x000fca00078e00ff */
[----:B----4-:R-:W-:-:S04]  /*0ee0*/  LOP3.LUT R4, R4, 0x6000, R5, 0xd8, !PT ;  /* 0x0000600004047812 */ /* 0x010fc800078ed805 */
[----:B------:R-:W-:-:S05]  /*0ef0*/  LOP3.LUT R4, R4, 0x400000, RZ, 0xb8, !PT ;  /* 0x0040000004047812 */ /* 0x000fca00078eb8ff */
[----:B------:R4:W-:Y:S02]  /*0f00*/  STS [UR8+0x8], R4 ;  /* 0x00000804ff007988 */ /* 0x0009e40008000808 */
.L_x_32:
[----:B------:R-:W-:Y:S05]  /*0f10*/  BSYNC.RELIABLE B2 ;  /* 0x0000000000027941 */ /* 0x000fea0003800100 */
.L_x_29:
[----:B----45:R-:W4:Y:S02]  /*0f20*/  @!P3 LDS R4, [UR8+0x8] ;  /* 0x00000808ff04b984 */ /* 0x030f240008000800 */
[----:B----4-:R-:W-:-:S05]  /*0f30*/  @!P3 LOP3.LUT R4, R4, 0x8000, RZ, 0xb8, !PT ;  /* 0x000080000404b812 */ /* 0x010fca00078eb8ff */
[----:B------:R4:W-:Y:S02]  /*0f40*/  @!P3 STS [UR8+0x8], R4 ;  /* 0x00000804ff00b988 */ /* 0x0009e40008000808 */
.L_x_33:
[----:B------:R-:W-:Y:S05]  /*0f50*/  BSYNC.RECONVERGENT B3 ;  /* 0x0000000000037941 */ /* 0x000fea0003800200 */
.L_x_28:
[----:B------:R-:W-:Y:S05]  /*0f60*/  WARPSYNC.ALL ;  /* 0x0000000000007948 */ /* 0x000fea0003800000 */
[----:B------:R-:W-:Y:S01]  /*0f70*/  NOP ;  /* 0x0000000000007918 */ /* 0x000fe20000000000 */
[----:B------:R-:W-:-:S04]  /*0f80*/  UIADD3 UR5, UPT, UPT, UR4, 0x80, URZ ;  /* 0x0000008004057890 */ /* 0x000fc8000fffe0ff */
[----:B------:R-:W-:-:S04]  /*0f90*/  UIADD3 UR42, UP0, UPT, UR5, UR12, URZ ;  /* 0x0000000c052a7290 */ /* 0x000fc8000ff1e0ff */
[----:B------:R-:W-:Y:S01]  /*0fa0*/  ULEA.HI.X.SX32 UR43, UR5, UR13, 0x1, UP0 ;  /* 0x0000000d052b7291 */ /* 0x000fe200080f0eff */
[----:B------:R-:W-:Y:S11]  /*0fb0*/  @P0 BRA `(.L_x_34) ;  /* 0x0000000000300947 */ /* 0x000ff60003800000 */
[----:B----45:R-:W4:Y:S01]  /*0fc0*/  S2R R4, SR_LANEID ;  /* 0x0000000000047919 */ /* 0x030f220000000000 */
[----:B------:R-:W-:Y:S05]  /*0fd0*/  WARPSYNC.ALL ;  /* 0x0000000000007948 */ /* 0x000fea0003800000 */
[----:B------:R-:W-:Y:S01]  /*0fe0*/  NOP ;  /* 0x0000000000007918 */ /* 0x000fe20000000000 */
[----:B----4-:R-:W-:-:S05]  /*0ff0*/  IMAD.SHL.U32 R8, R4, 0x4, RZ ;  /* 0x0000000404087824 */ /* 0x010fca00078e00ff */
[----:B------:R-:W4:Y:S01]  /*1000*/  LDS R7, [R8+UR8] ;  /* 0x0000000808077984 */ /* 0x000f220008000800 */
[----:B------:R-:W-:-:S05]  /*1010*/  IADD3 R4, P1, PT, R8, UR42, RZ ;  /* 0x0000002a08047c10 */ /* 0x000fca000ff3e0ff */
[----:B------:R-:W-:-:S05]  /*1020*/  IMAD.X R5, RZ, RZ, UR43, P1 ;  /* 0x0000002bff057e24 */ /* 0x000fca00088e06ff */
[----:B----4-:R4:W5:Y:S01]  /*1030*/  ATOMG.E.EXCH.STRONG.GPU PT, RZ, [R4], R7 ;  /* 0x0000000704ff73a8 */ /* 0x01096200041ee100 */
[----:B------:R-:W-:-:S04]  /*1040*/  DEPBAR {5,4,3,2,1,0} ;  /* 0x0000003f0000791a */ /* 0x000fc80000000000 */
[----:B------:R-:W2:Y:S02]  /*1050*/  CCTL.E.C.LDCU.IV.DEEP [UR42] ;  /* 0x000000002a007540 */ /* 0x000ea40009c08000 */
[----:B--2---:R4:W-:Y:S01]  /*1060*/  UTMACCTL.IV [UR42] ;  /* 0x000000002a0079b9 */ /* 0x0049e20008000000 */
[----:B------:R-:W-:Y:S01]  /*1070*/  NOP ;  /* 0x0000000000007918 */ /* 0x000fe20000000000 */
.L_x_34:
[----:B------:R-:W-:Y:S05]  /*1080*/  @P0 BRA `(.L_x_35) ;  /* 0x00000000000c0947 */ /* 0x000fea0003800000 */
[----:B------:R0:W-:Y:S01]  /*1090*/  UTMACMDFLUSH ;  /* 0x00000000000079b7 */ /* 0x0001e20000000000 */
[----:B------:R-:W-:Y:S05]  /*10a0*/  @P0 BRA `(.L_x_35) ;  /* 0x0000000000040947 */ /* 0x000fea0003800000 */
[----:B------:R-:W-:-:S04]  /*10b0*/  DEPBAR.LE SB0, 0x0 ;  /* 0x000080000000791a */ /* 0x000fc80000000000 */
.L_x_35:
[----:B------:R-:W-:Y:S05]  /*10c0*/  WARPSYNC.ALL ;  /* 0x0000000000007948 */ /* 0x000fea0003800000 */
[----:B------:R-:W-:Y:S01]  /*10d0*/  NOP ;  /* 0x0000000000007918 */ /* 0x000fe20000000000 */
[----:B-----5:R-:W-:Y:S06]  /*10e0*/  BAR.SYNC.DEFER_BLOCKING 0x0 ;  /* 0x0000000000007b1d */ /* 0x020fec0000010000 */
[----:B------:R-:W-:Y:S02]  /*10f0*/  BSSY.RECONVERGENT B3, `(.L_x_36) ;  /* 0x000000b000037945 */ /* 0x000fe40003800200 */
[----:B------:R-:W-:Y:S06]  /*1100*/  BAR.SYNC.DEFER_BLOCKING 0x0 ;  /* 0x0000000000007b1d */ /* 0x000fec0000010000 */
[----:B------:R5:W-:Y:S01]  /*1110*/  @!P0 STS [R10], RZ ;  /* 0x000000ff0a008388 */ /* 0x000be20000000800 */
[----:B------:R-:W-:Y:S01]  /*1120*/  NOP ;  /* 0x0000000000007918 */ /* 0x000fe20000000000 */
[----:B------:R-:W-:Y:S05]  /*1130*/  @P3 BRA `(.L_x_37) ;  /* 0x0000000000183947 */ /* 0x000fea0003800000 */
[----:B----4-:R-:W4:Y:S01]  /*1140*/  LDS R4, [UR8+0x8] ;  /* 0x00000808ff047984 */ /* 0x010f220008000800 */
[----:B--2---:R-:W2:Y:S01]  /*1150*/  LDC.64 R8, c[0x0][0x390] ;  /* 0x0000e400ff087b82 */ /* 0x004ea20000000a00 */
[----:B------:R-:W-:Y:S02]  /*1160*/  IMAD.MOV.U32 R5, RZ, RZ, 0x70 ;  /* 0x00000070ff057424 */ /* 0x000fe400078e00ff */
[----:B--2---:R2:W-:Y:S03]  /*1170*/  STS.64 [UR8], R8 ;  /* 0x00000008ff007988 */ /* 0x0045e60008000a08 */
[----:B----4-:R-:W-:-:S05]  /*1180*/  LOP3.LUT R4, R4, 0x10, R5, 0xd8, !PT ;  /* 0x0000001004047812 */ /* 0x010fca00078ed805 */
[----:B------:R2:W-:Y:S02]  /*1190*/  STS [UR8+0x8], R4 ;  /* 0x00000804ff007988 */ /* 0x0005e40008000808 */
.L_x_37:
[----:B----4-:R-:W-:Y:S05]  /*11a0*/  BSYNC.RECONVERGENT B3 ;  /* 0x0000000000037941 */ /* 0x010fea0003800200 */
.L_x_36:
[----:B------:R-:W-:Y:S04]  /*11b0*/  BSSY.RECONVERGENT B4, `(.L_x_38) ;  /* 0x0000011000047945 */ /* 0x000fe80003800200 */
[----:B------:R-:W-:Y:S04]  /*11c0*/  BSSY.RELIABLE B3, `(.L_x_39) ;  /* 0x000000e000037945 */ /* 0x000fe80003800100 */
[----:B------:R-:W-:Y:S05]  /*11d0*/  @P3 BRA `(.L_x_40) ;  /* 0x0000000000243947 */ /* 0x000fea0003800000 */
[----:B--2---:R-:W2:Y:S01]  /*11e0*/  LDS R4, [UR8+0x34] ;  /* 0x00003408ff047984 */ /* 0x004ea20008000800 */
[----:B------:R-:W-:-:S05]  /*11f0*/  IMAD.MOV.U32 R5, RZ, RZ, 0x3f000000 ;  /* 0x3f000000ff057424 */ /* 0x000fca00078e00ff */
[----:B--2---:R-:W-:-:S05]  /*1200*/  LOP3.LUT R4, R4, 0xff000000, R5, 0xb8, !PT ;  /* 0xff00000004047812 */ /* 0x004fca00078eb805 */
[----:B------:R2:W-:Y:S01]  /*1210*/  STS [UR8+0x34], R4 ;  /* 0x00003404ff007988 */ /* 0x0005e20008000808 */
[----:B------:R-:W-:Y:S05]  /*1220*/  @P3 BRA `(.L_x_41) ;  /* 0x00000000001c3947 */ /* 0x000fea0003800000 */
[----:B--2---:R-:W2:Y:S01]  /*1230*/  LDS R4, [UR8+0x38] ;  /* 0x00003808ff047984 */ /* 0x004ea20008000800 */
[----:B------:R-:W-:-:S05]  /*1240*/  IMAD.MOV.U32 R5, RZ, RZ, 0x3f ;  /* 0x0000003fff057424 */ /* 0x000fca00078e00ff */
[----:B--2---:R-:W-:-:S05]  /*1250*/  LOP3.LUT R4, R4, 0xff, R5, 0xb8, !PT ;  /* 0x000000ff04047812 */ /* 0x004fca00078eb805 */
[----:B------:R4:W-:Y:S02]  /*1260*/  STS [UR8+0x38], R4 ;  /* 0x00003804ff007988 */ /* 0x0009e40008000808 */
.L_x_40:
[----:B------:R-:W-:Y:S05]  /*1270*/  @P3 BREAK.RELIABLE B3 ;  /* 0x0000000000033942 */ /* 0x000fea0003800100 */
[----:B------:R-:W-:Y:S05]  /*1280*/  @P3 BRA `(.L_x_42) ;  /* 0x00000000000c3947 */ /* 0x000fea0003800000 */
[----:B------:R2:W-:Y:S02]  /*1290*/  STS [UR8+0x20], R3 ;  /* 0x00002003ff007988 */ /* 0x0005e40008000808 */
.L_x_41:
[----:B------:R-:W-:Y:S05]  /*12a0*/  BSYNC.RELIABLE B3 ;  /* 0x0000000000037941 */ /* 0x000fea0003800100 */
.L_x_39:
[----:B------:R2:W-:Y:S02]  /*12b0*/  @!P3 STS [UR8+0x24], R2 ;  /* 0x00002402ff00b988 */ /* 0x0005e40008000808 */
.L_x_42:
[----:B------:R-:W-:Y:S05]  /*12c0*/  BSYNC.RECONVERGENT B4 ;  /* 0x0000000000047941 */ /* 0x000fea0003800200 */
.L_x_38:
[----:B------:R-:W-:Y:S05]  /*12d0*/  WARPSYNC.ALL ;  /* 0x0000000000007948 */ /* 0x000fea0003800000 */
[----:B------:R-:W-:Y:S01]  /*12e0*/  NOP ;  /* 0x0000000000007918 */ /* 0x000fe20000000000 */
[----:B------:R-:W-:Y:S04]  /*12f0*/  BSSY.RECONVERGENT B4, `(.L_x_43) ;  /* 0x000000e000047945 */ /* 0x000fe80003800200 */
[----:B------:R-:W-:Y:S05]  /*1300*/  @P3 BRA `(.L_x_44) ;  /* 0x0000000000303947 */ /* 0x000fea0003800000 */
[----:B--23--:R-:W2:Y:S01]  /*1310*/  LDS R3, [UR8+0x34] ;  /* 0x00003408ff037984 */ /* 0x00cea20008000800 */
[----:B----4-:R-:W3:Y:S03]  /*1320*/  LDC.64 R4, c[0x0][0x3b8] ;  /* 0x0000ee00ff047b82 */ /* 0x010ee60000000a00 */
        /* <DEDUP_REMOVED lines=10> */
.L_x_44:
[----:B------:R-:W-:Y:S05]  /*13d0*/  BSYNC.RECONVERGENT B4 ;  /* 0x0000000000047941 */ /* 0x000fea0003800200 */
.L_x_43:
[----:B------:R-:W-:Y:S04]  /*13e0*/  BSSY.RECONVERGENT B5, `(.L_x_45) ;  /* 0x000001a000057945 */ /* 0x000fe80003800200 */
[----:B------:R-:W-:Y:S04]  /*13f0*/  BSSY.RELIABLE B4, `(.L_x_46) ;  /* 0x0000015000047945 */ /* 0x000fe80003800100 */
[----:B------:R-:W-:Y:S05]  /*1400*/  @P3 BRA `(.L_x_47) ;  /* 0x0000000000203947 */ /* 0x000fea0003800000 */
[----:B--23--:R-:W2:Y:S02]  /*1410*/  LDS R2, [UR8+0x34] ;  /* 0x00003408ff027984 */ /* 0x00cea40008000800 */
[----:B--2---:R-:W-:-:S05]  /*1420*/  LOP3.LUT R2, R2, 0x38, RZ, 0xb8, !PT ;  /* 0x0000003802027812 */ /* 0x004fca00078eb8ff */
[----:B------:R2:W-:Y:S01]  /*1430*/  STS [UR8+0x34], R2 ;  /* 0x00003402ff007988 */ /* 0x0005e20008000808 */
[----:B------:R-:W-:Y:S05]  /*1440*/  @P3 BRA `(.L_x_48) ;  /* 0x0000000000203947 */ /* 0x000fea0003800000 */
[----:B--2---:R-:W2:Y:S01]  /*1450*/  LDS R2, [UR8+0x8] ;  /* 0x00000808ff027984 */ /* 0x004ea20008000800 */
[----:B------:R-:W-:-:S05]  /*1460*/  IMAD.MOV.U32 R3, RZ, RZ, 0x780 ;  /* 0x00000780ff037424 */ /* 0x000fca00078e00ff */
[----:B--2---:R-:W-:-:S05]  /*1470*/  LOP3.LUT R2, R2, 0x300, R3, 0xd8, !PT ;  /* 0x0000030002027812 */ /* 0x004fca00078ed803 */
[----:B------:R2:W-:Y:S02]  /*1480*/  STS [UR8+0x8], R2 ;  /* 0x00000802ff007988 */ /* 0x0005e40008000808 */
.L_x_47:
[----:B------:R-:W-:Y:S05]  /*1490*/  @P3 BRA `(.L_x_49) ;  /* 0x0000000000283947 */ /* 0x000fea0003800000 */
[----:B--23--:R-:W2:Y:S02]  /*14a0*/  LDS R2, [UR8+0x8] ;  /* 0x00000808ff027984 */ /* 0x00cea40008000800 */
[----:B--2---:R-:W-:-:S05]  /*14b0*/  LOP3.LUT R2, R2, 0x1800, RZ, 0xb8, !PT ;  /* 0x0000180002027812 */ /* 0x004fca00078eb8ff */
[----:B------:R3:W-:Y:S02]  /*14c0*/  STS [UR8+0x8], R2 ;  /* 0x00000802ff007988 */ /* 0x0007e40008000808 */
.L_x_48:
[----:B------:R-:W-:Y:S05]  /*14d0*/  @P3 BREAK.RELIABLE B4 ;  /* 0x0000000000043942 */ /* 0x000fea0003800100 */
[----:B------:R-:W-:Y:S05]  /*14e0*/  @P3 BRA `(.L_x_50) ;  /* 0x0000000000243947 */ /* 0x000fea0003800000 */
[----:B--23--:R-:W2:Y:S01]  /*14f0*/  LDS R2, [UR8+0x8] ;  /* 0x00000808ff027984 */ /* 0x00cea20008000800 */
[----:B------:R-:W-:-:S05]  /*1500*/  IMAD.MOV.U32 R3, RZ, RZ, 0x6000 ;  /* 0x00006000ff037424 */ /* 0x000fca00078e00ff */
[----:B--2---:R-:W-:-:S04]  /*1510*/  LOP3.LUT R2, R2, 0x6000, R3, 0xd8, !PT ;  /* 0x0000600002027812 */ /* 0x004fc800078ed803 */
[----:B------:R-:W-:-:S05]  /*1520*/  LOP3.LUT R2, R2, 0x400000, RZ, 0xb8, !PT ;  /* 0x0040000002027812 */ /* 0x000fca00078eb8ff */
[----:B------:R2:W-:Y:S02]  /*1530*/  STS [UR8+0x8], R2 ;  /* 0x00000802ff007988 */ /* 0x0005e40008000808 */
.L_x_49:
[----:B------:R-:W-:Y:S05]  /*1540*/  BSYNC.RELIABLE B4 ;  /* 0x0000000000047941 */ /* 0x000fea0003800100 */
.L_x_46:
[----:B--23--:R-:W2:Y:S02]  /*1550*/  @!P3 LDS R2, [UR8+0x8] ;  /* 0x00000808ff02b984 */ /* 0x00cea40008000800 */
[----:B--2---:R-:W-:-:S05]  /*1560*/  @!P3 LOP3.LUT R2, R2, 0x8000, RZ, 0xb8, !PT ;  /* 0x000080000202b812 */ /* 0x004fca00078eb8ff */
[----:B------:R2:W-:Y:S02]  /*1570*/  @!P3 STS [UR8+0x8], R2 ;  /* 0x00000802ff00b988 */ /* 0x0005e40008000808 */
.L_x_50:
[----:B------:R-:W-:Y:S05]  /*1580*/  BSYNC.RECONVERGENT B5 ;  /* 0x0000000000057941 */ /* 0x000fea0003800200 */
.L_x_45:
[----:B------:R-:W-:Y:S05]  /*1590*/  WARPSYNC.ALL ;  /* 0x0000000000007948 */ /* 0x000fea0003800000 */
[----:B------:R-:W-:Y:S01]  /*15a0*/  NOP ;  /* 0x0000000000007918 */ /* 0x000fe20000000000 */
[----:B------:R-:W-:-:S04]  /*15b0*/  UIADD3 UR4, UPT, UPT, UR4, 0x100, URZ ;  /* 0x0000010004047890 */ /* 0x000fc8000fffe0ff */
[----:B------:R-:W-:-:S04]  /*15c0*/  UIADD3 UR12, UP0, UPT, UR4, UR12, URZ ;  /* 0x0000000c040c7290 */ /* 0x000fc8000ff1e0ff */
[----:B------:R-:W-:Y:S01]  /*15d0*/  ULEA.HI.X.SX32 UR13, UR4, UR13, 0x1, UP0 ;  /* 0x0000000d040d7291 */ /* 0x000fe200080f0eff */
[----:B------:R-:W-:Y:S11]  /*15e0*/  @P0 BRA `(.L_x_51) ;  /* 0x0000000000300947 */ /* 0x000ff60003800000 */
[----:B--23--:R-:W2:Y:S01]  /*15f0*/  S2R R2, SR_LANEID ;  /* 0x0000000000027919 */ /* 0x00cea20000000000 */
[----:B------:R-:W-:Y:S05]  /*1600*/  WARPSYNC.ALL ;  /* 0x0000000000007948 */ /* 0x000fea0003800000 */
[----:B------:R-:W-:Y:S01]  /*1610*/  NOP ;  /* 0x0000000000007918 */ /* 0x000fe20000000000 */
[----:B--2-4-:R-:W-:-:S05]  /*1620*/  IMAD.SHL.U32 R4, R2, 0x4, RZ ;  /* 0x0000000402047824 */ /* 0x014fca00078e00ff */
[----:B------:R-:W2:Y:S01]  /*1630*/  LDS R5, [R4+UR8] ;  /* 0x0000000804057984 */ /* 0x000ea20008000800 */
[----:B------:R-:W-:-:S05]  /*1640*/  IADD3 R2, P1, PT, R4, UR12, RZ ;  /* 0x0000000c04027c10 */ /* 0x000fca000ff3e0ff */
[----:B------:R-:W-:-:S05]  /*1650*/  IMAD.X R3, RZ, RZ, UR13, P1 ;  /* 0x0000000dff037e24 */ /* 0x000fca00088e06ff */
[----:B--2---:R2:W3:Y:S01]  /*1660*/  ATOMG.E.EXCH.STRONG.GPU PT, RZ, [R2], R5 ;  /* 0x0000000502ff73a8 */ /* 0x0044e200041ee100 */
[----:B------:R-:W-:-:S04]  /*1670*/  DEPBAR {5,4,3,2,1,0} ;  /* 0x0000003f0000791a */ /* 0x000fc80000000000 */
[----:B------:R-:W4:Y:S02]  /*1680*/  CCTL.E.C.LDCU.IV.DEEP [UR12] ;  /* 0x000000000c007540 */ /* 0x000f240009c08000 */
[----:B----4-:R2:W-:Y:S01]  /*1690*/  UTMACCTL.IV [UR12] ;  /* 0x000000000c0079b9 */ /* 0x0105e20008000000 */
[----:B------:R-:W-:Y:S01]  /*16a0*/  NOP ;  /* 0x0000000000007918 */ /* 0x000fe20000000000 */
.L_x_51:
[----:B------:R-:W-:Y:S05]  /*16b0*/  @P0 BRA `(.L_x_52) ;  /* 0x00000000000c0947 */ /* 0x000fea0003800000 */
[----:B------:R0:W-:Y:S01]  /*16c0*/  UTMACMDFLUSH ;  /* 0x00000000000079b7 */ /* 0x0001e20000000000 */
[----:B------:R-:W-:Y:S05]  /*16d0*/  @P0 BRA `(.L_x_52) ;  /* 0x0000000000040947 */ /* 0x000fea0003800000 */
[----:B------:R-:W-:-:S04]  /*16e0*/  DEPBAR.LE SB0, 0x0 ;  /* 0x000080000000791a */ /* 0x000fc80000000000 */
.L_x_52:
[----:B------:R-:W-:Y:S05]  /*16f0*/  WARPSYNC.ALL ;  /* 0x0000000000007948 */ /* 0x000fea0003800000 */
[----:B------:R-:W-:Y:S01]  /*1700*/  NOP ;  /* 0x0000000000007918 */ /* 0x000fe20000000000 */
[----:B---3--:R-:W-:Y:S01]  /*1710*/  BAR.SYNC.DEFER_BLOCKING 0x0 ;  /* 0x0000000000007b1d */ /* 0x008fe20000010000 */
[----:B--2---:R-:W-:Y:S01]  /*1720*/  SHF.R.U32.HI R2, RZ, 0x5, R0 ;  /* 0x00000005ff027819 */ /* 0x004fe20000011600 */
[----:B------:R-:W-:-:S03]  /*1730*/  UIADD3 UR10, UPT, UPT, UR8, 0x20020, URZ ;  /* 0x00020020080a7890 */ /* 0x000fc6000fffe0ff */
[----:B------:R-:W-:Y:S01]  /*1740*/  R2UR UR9, R2 ;  /* 0x00000000020972ca */ /* 0x000fe200000e0000 */
[----:B------:R-:W-:Y:S01]  /*1750*/  VOTEU.ALL UP0, P3 ;  /* 0x0000000000ff7886 */ /* 0x000fe20001800000 */
[----:B------:R-:W-:Y:S01]  /*1760*/  UMOV UR4, 0x1 ;  /* 0x0000000100047882 */ /* 0x000fe20000000000 */
[----:B------:R-:W-:Y:S01]  /*1770*/  VOTEU.ALL UP1, P3 ;  /* 0x0000000000ff7886 */ /* 0x000fe20001820000 */
[----:B------:R-:W-:Y:S02]  /*1780*/  BSSY.RECONVERGENT B5, `(.L_x_53) ;  /* 0x0000018000057945 */ /* 0x000fe40003800200 */
[----:B------:R-:W-:-:S04]  /*1790*/  @!UP0 UIADD3 UR16, UPT, UPT, -UR4, 0x100000, URZ ;  /* 0x0010000004108890 */ /* 0x000fc8000fffe1ff */
[----:B------:R-:W-:Y:S02]  /*17a0*/  @!UP0 USHF.L.U32 UR17, UR16, 0xb, URZ ;  /* 0x0000000b10118899 */ /* 0x000fe400080006ff */
[----:B------:R-:W-:Y:S02]  /*17b0*/  @!UP0 USHF.L.U32 UR16, UR16, 0x1, URZ ;  /* 0x0000000110108899 */ /* 0x000fe400080006ff */
[----:B------:R-:W-:-:S04]  /*17c0*/  @!UP0 UIADD3 UR4, UPT, UPT, -UR4, 0x100000, URZ ;  /* 0x0010000004048890 */ /* 0x000fc8000fffe1ff */
[----:B------:R-:W-:Y:S02]  /*17d0*/  @!UP0 USHF.L.U32 UR5, UR4, 0xb, URZ ;  /* 0x0000000b04058899 */ /* 0x000fe400080006ff */
[----:B------:R-:W-:Y:S01]  /*17e0*/  @!UP0 USHF.L.U32 UR4, UR4, 0x1, URZ ;  /* 0x0000000104048899 */ /* 0x000fe200080006ff */
[----:B------:R-:W-:Y:S01]  /*17f0*/  VOTEU.ALL UP0, P3 ;  /* 0x0000000000ff7886 */ /* 0x000fe20001800000 */
[----:B------:R-:W2:Y:S04]  /*1800*/  FENCE.VIEW.ASYNC.S ;  /* 0x00000000000073c6 */ /* 0x000ea80000000000 */
[----:B--2---:R2:W3:Y:S06]  /*1810*/  @!UP0 SYNCS.EXCH.64 URZ, [UR8+0x20000], UR16 ;  /* 0x0200001008ff85b2 */ /* 0x0044ec0008000100 */
[----:B------:R2:W3:Y:S02]  /*1820*/  @!UP1 SYNCS.EXCH.64 URZ, [UR8+0x20020], UR4 ;  /* 0x0200200408ff95b2 */ /* 0x0004e40008000100 */
[----:B---3--:R-:W-:Y:S06]  /*1830*/  BAR.SYNC.DEFER_BLOCKING 0x0 ;  /* 0x0000000000007b1d */ /* 0x008fec0000010000 */
[----:B------:R-:W-:Y:S05]  /*1840*/  @P3 BRA `(.L_x_54) ;  /* 0x00000000002c3947 */ /* 0x000fea0003800000 */
[----:B--2---:R-:W-:Y:S02]  /*1850*/  UMOV UR4, 0x1 ;  /* 0x0000000100047882 */ /* 0x004fe40000000000 */
[----:B------:R-:W-:-:S04]  /*1860*/  UIADD3 UR16, UPT, UPT, -UR4, 0x100000, URZ ;  /* 0x0010000004107890 */ /* 0x000fc8000fffe1ff */
[----:B------:R-:W-:Y:S02]  /*1870*/  USHF.L.U32 UR17, UR16, 0xb, URZ ;  /* 0x0000000b10117899 */ /* 0x000fe400080006ff */
[----:B------:R-:W-:Y:S02]  /*1880*/  USHF.L.U32 UR16, UR16, 0x1, URZ ;  /* 0x0000000110107899 */ /* 0x000fe400080006ff */
[----:B------:R-:W-:-:S04]  /*1890*/  UIADD3 UR4, UPT, UPT, -UR4, 0x100000, URZ ;  /* 0x0010000004047890 */ /* 0x000fc8000fffe1ff */
[----:B------:R-:W-:Y:S02]  /*18a0*/  USHF.L.U32 UR5, UR4, 0xb, URZ ;  /* 0x0000000b04057899 */ /* 0x000fe400080006ff */
[----:B------:R-:W-:Y:S01]  /*18b0*/  USHF.L.U32 UR4, UR4, 0x1, URZ ;  /* 0x0000000104047899 */ /* 0x000fe200080006ff */
[----:B------:R-:W2:Y:S03]  /*18c0*/  FENCE.VIEW.ASYNC.S ;  /* 0x00000000000073c6 */ /* 0x000ea60000000000 */
[----:B--2---:R3:W2:Y:S08]  /*18d0*/  SYNCS.EXCH.64 URZ, [UR8+0x20008], UR16 ;  /* 0x0200081008ff75b2 */ /* 0x0046b00008000100 */
[----:B------:R3:W4:Y:S02]  /*18e0*/  SYNCS.EXCH.64 URZ, [UR8+0x20028], UR4 ;  /* 0x0200280408ff75b2 */ /* 0x0007240008000100 */
[----:B---3--:R-:W-:Y:S01]  /*18f0*/  NOP ;  /* 0x0000000000007918 */ /* 0x008fe20000000000 */
.L_x_54:
[----:B--2---:R-:W-:Y:S05]  /*1900*/  BSYNC.RECONVERGENT B5 ;  /* 0x0000000000057941 */ /* 0x004fea0003800200 */
.L_x_53:
[----:B----4-:R-:W-:Y:S06]  /*1910*/  BAR.SYNC.DEFER_BLOCKING 0x0 ;  /* 0x0000000000007b1d */ /* 0x010fec0000010000 */
[----:B------:R-:W-:Y:S04]  /*1920*/  BSSY.RECONVERGENT B5, `(.L_x_55) ;  /* 0x000000d000057945 */ /* 0x000fe80003800200 */
[----:B------:R-:W-:Y:S05]  /*1930*/  @P3 BRA `(.L_x_56) ;  /* 0x00000000002c3947 */ /* 0x000fea0003800000 */
[----:B------:R-:W-:Y:S02]  /*1940*/  UMOV UR4, 0x1 ;  /* 0x0000000100047882 */ /* 0x000fe40000000000 */
[----:B------:R-:W-:-:S04]  /*1950*/  UIADD3 UR16, UPT, UPT, -UR4, 0x100000, URZ ;  /* 0x0010000004107890 */ /* 0x000fc8000fffe1ff */
[----:B------:R-:W-:Y:S02]  /*1960*/  USHF.L.U32 UR17, UR16, 0xb, URZ ;  /* 0x0000000b10117899 */ /* 0x000fe400080006ff */
[----:B------:R-:W-:Y:S02]  /*1970*/  USHF.L.U32 UR16, UR16, 0x1, URZ ;  /* 0x0000000110107899 */ /* 0x000fe400080006ff */
[----:B------:R-:W-:-:S04]  /*1980*/  UIADD3 UR4, UPT, UPT, -UR4, 0x100000, URZ ;  /* 0x0010000004047890 */ /* 0x000fc8000fffe1ff */
[----:B------:R-:W-:Y:S02]  /*1990*/  USHF.L.U32 UR5, UR4, 0xb, URZ ;  /* 0x0000000b04057899 */ /* 0x000fe400080006ff */
[----:B------:R-:W-:Y:S01]  /*19a0*/  USHF.L.U32 UR4, UR4, 0x1, URZ ;  /* 0x0000000104047899 */ /* 0x000fe200080006ff */
[----:B------:R-:W2:Y:S03]  /*19b0*/  FENCE.VIEW.ASYNC.S ;  /* 0x00000000000073c6 */ /* 0x000ea60000000000 */
[----:B--2---:R2:W3:Y:S08]  /*19c0*/  SYNCS.EXCH.64 URZ, [UR8+0x20010], UR16 ;  /* 0x0200101008ff75b2 */ /* 0x0044f00008000100 */
[----:B------:R2:W4:Y:S01]  /*19d0*/  SYNCS.EXCH.64 URZ, [UR8+0x20030], UR4 ;  /* 0x0200300408ff75b2 */ /* 0x0005220008000100 */
[----:B------:R-:W-:Y:S01]  /*19e0*/  NOP ;  /* 0x0000000000007918 */ /* 0x000fe20000000000 */
.L_x_56:
[----:B--2---:R-:W-:Y:S05]  /*19f0*/  BSYNC.RECONVERGENT B5 ;  /* 0x0000000000057941 */ /* 0x004fea0003800200 */
.L_x_55:
[----:B---34-:R-:W-:Y:S01]  /*1a00*/  BAR.SYNC.DEFER_BLOCKING 0x0 ;  /* 0x0000000000007b1d */ /* 0x018fe20000010000 */
[----:B------:R-:W-:Y:S01]  /*1a10*/  USHF.L.U32 UR19, UR14, 0x6, URZ ;  /* 0x000000060e137899 */ /* 0x000fe200080006ff */
[----:B------:R-:W-:Y:S01]  /*1a20*/  ISETP.GE.AND P0, PT, R6, 0x1, PT ;  /* 0x000000010600780c */ /* 0x000fe20003f06270 */
[----:B------:R-:W-:-:S03]  /*1a30*/  USHF.L.U32 UR23, UR15, 0x6, URZ ;  /* 0x000000060f177899 */ /* 0x000fc600080006ff */
        /* <DEDUP_REMOVED lines=13> */
.L_x_58:
[----:B--2---:R-:W-:Y:S05]  /*1b10*/  BSYNC.RECONVERGENT B5 ;  /* 0x0000000000057941 */ /* 0x004fea0003800200 */
.L_x_57:
[----:B------:R-:W-:Y:S05]  /*1b20*/  @!P0 BRA `(.L_x_59) ;  /* 0x0000000c00448947 */ /* 0x000fea0003800000 */
[----:B---34-:R-:W-:Y:S01]  /*1b30*/  BAR.SYNC.DEFER_BLOCKING 0x0 ;  /* 0x0000000000007b1d */ /* 0x018fe20000010000 */
[----:B------:R-:W-:Y:S01]  /*1b40*/  @!P3 IMAD.MOV.U32 R2, RZ, RZ, 0x8000 ;  /* 0x00008000ff02b424 */ /* 0x000fe200078e00ff */
[----:B------:R-:W-:Y:S01]  /*1b50*/  ELECT P1, URZ, PT ;  /* 0x0000000000ff782f */ /* 0x000fe20003820000 */
[----:B------:R-:W-:-:S03]  /*1b60*/  ULOP3.LUT UR4, UR9, 0x1, URZ, 0xc0, !UPT ;  /* 0x0000000109047892 */ /* 0x000fc6000f8ec0ff */
[C---:B------:R-:W-:Y:S02]  /*1b70*/  ISETP.LT.U32.AND P1, PT, R36.reuse, 0x40, P1 ;  /* 0x000000402400780c */ /* 0x040fe40000f21070 */
[----:B------:R-:W-:Y:S01]  /*1b80*/  ELECT P0, URZ, PT ;  /* 0x0000000000ff782f */ /* 0x000fe20003800000 */
[----:B------:R-:W-:Y:S02]  /*1b90*/  ULEA UR16, UR4, UR8, 0xd ;  /* 0x0000000804107291 */ /* 0x000fe4000f8e68ff */
[----:B------:R-:W-:Y:S01]  /*1ba0*/  USHF.L.U32 UR18, UR4, 0x6, URZ ;  /* 0x0000000604127899 */ /* 0x000fe200080006ff */
[----:B------:R-:W-:-:S06]  /*1bb0*/  ISETP.LT.U32.AND P0, PT, R36, 0x40, P0 ;  /* 0x000000402400780c */ /* 0x000fcc0000701070 */
[----:B------:R-:W-:Y:S01]  /*1bc0*/  UMOV UR22, UR18 ;  /* 0x0000001200167c82 */ /* 0x000fe20008000000 */
[----:B------:R-:W-:Y:S01]  /*1bd0*/  VOTEU.ANY UP0, P1 ;  /* 0x0000000000ff7886 */ /* 0x000fe20000800100 */
[----:B------:R2:W-:Y:S01]  /*1be0*/  @!P3 SYNCS.ARRIVE.TRANS64 RZ, [UR8+0x20000], R2 ;  /* 0x02000002ffffb9a7 */ /* 0x0005e20008000008 */
[----:B------:R3:W-:Y:S06]  /*1bf0*/  MEMBAR.ALL.CTA ;  /* 0x0000000000007992 */ /* 0x0007ec0000008000 */
[----:B---3--:R-:W3:Y:S01]  /*1c00*/  FENCE.VIEW.ASYNC.S ;  /* 0x00000000000073c6 */ /* 0x008ee20000000000 */
[----:B------:R-:W-:Y:S01]  /*1c10*/  @UP0 UIADD3 UR17, UPT, UPT, UR8, 0x20000, URZ ;  /* 0x0002000008110890 */ /* 0x000fe2000fffe0ff */
[----:B---3--:R-:W-:Y:S01]  /*1c20*/  VOTEU.ANY UP0, P1 ;  /* 0x0000000000ff7886 */ /* 0x008fe20000800100 */
[----:B------:R-:W-:-:S05]  /*1c30*/  VOTEU.ANY UP1, P0 ;  /* 0x0000000000ff7886 */ /* 0x000fca0000020100 */
[----:B------:R-:W-:Y:S02]  /*1c40*/  @UP1 UIADD3 UR20, UPT, UPT, UR16, 0x10000, URZ ;  /* 0x0001000010141890 */ /* 0x000fe4000fffe0ff */
[----:B------:R-:W-:Y:S01]  /*1c50*/  @UP1 UIADD3 UR21, UPT, UPT, UR8, 0x20000, URZ ;  /* 0x0002000008151890 */ /* 0x000fe2000fffe0ff */
[----:B------:R-:W-:Y:S01]  /*1c60*/  VOTEU.ANY UP1, P0 ;  /* 0x0000000000ff7886 */ /* 0x000fe20000020100 */
[----:B------:R-:W-:Y:S06]  /*1c70*/  BAR.SYNC.DEFER_BLOCKING 0x0 ;  /* 0x0000000000007b1d */ /* 0x000fec0000010000 */
[----:B------:R2:W-:Y:S01]  /*1c80*/  @UP0 UTMALDG.2D [UR16], [UR6] ;  /* 0x00000010060005b4 */ /* 0x0005e20008008000 */
[----:B------:R-:W-:Y:S01]  /*1c90*/  UISETP.NE.U32.AND UP0, UPT, UR9, URZ, UPT ;  /* 0x000000ff0900728c */ /* 0x000fe2000bf05070 */
[----:B------:R-:W-:Y:S06]  /*1ca0*/  BAR.SYNC.DEFER_BLOCKING 0x0 ;  /* 0x0000000000007b1d */ /* 0x000fec0000010000 */
[----:B------:R2:W-:Y:S02]  /*1cb0*/  @UP1 UTMALDG.2D [UR20], [UR42] ;  /* 0x000000142a0015b4 */ /* 0x0005e40008008000 */
[----:B------:R-:W-:Y:S06]  /*1cc0*/  BAR.SYNC.DEFER_BLOCKING 0x0 ;  /* 0x0000000000007b1d */ /* 0x000fec0000010000 */
[----:B------:R-:W3:Y:S02]  /*1cd0*/  SYNCS.PHASECHK.TRANS64.TRYWAIT P0, [UR8+0x20000], RZ ;  /* 0x020000ffff0075a7 */ /* 0x000ee40008001108 */
[----:B--23--:R-:W-:Y:S05]  /*1ce0*/  @!P0 BRA `(.L_x_60) ;  /* 0x0000001000ac8947 */ /* 0x00cfea0003800000 */
.L_x_78:
[----:B------:R-:W-:Y:S05]  /*1cf0*/  BRA.U UP0, `(.L_x_61) ;  /* 0x0000000100c87547 */ /* 0x000fea000b800000 */
[----:B------:R-:W-:Y:S02]  /*1d00*/  USHF.R.U32.HI UR14, URZ, 0x4, UR8 ;  /* 0x00000004ff0e7899 */ /* 0x000fe40008011608 */
[----:B------:R-:W-:Y:S02]  /*1d10*/  UIADD3 UR15, UPT, UPT, UR8, 0x10000, URZ ;  /* 0x00010000080f7890 */ /* 0x000fe4000fffe0ff */
[----:B------:R-:W-:Y:S02]  /*1d20*/  USGXT.U32 UR14, UR14, 0xe ;  /* 0x0000000e0e0e789a */ /* 0x000fe40008000000 */
[----:B------:R-:W-:Y:S02]  /*1d30*/  USHF.R.U32.HI UR15, URZ, 0x4, UR15 ;  /* 0x00000004ff0f7899 */ /* 0x000fe4000801160f */
[----:B------:R-:W-:Y:S02]  /*1d40*/  UIADD3 UR48, UP0, UPT, UR14, 0x2, URZ ;  /* 0x000000020e307890 */ /* 0x000fe4000ff1e0ff */
[----:B------:R-:W-:Y:S01]  /*1d50*/  USGXT.U32 UR16, UR15, 0xe ;  /* 0x0000000e0f10789a */ /* 0x000fe20008000000 */
[----:B------:R-:W-:Y:S01]  /*1d60*/  UMOV UR4, URZ ;  /* 0x000000ff00047c82 */ /* 0x000fe20008000000 */
[----:B------:R-:W-:Y:S01]  /*1d70*/  UMOV UR5, URZ ;  /* 0x000000ff00057c82 */ /* 0x000fe20008000000 */
[----:B------:R-:W-:-:S02]  /*1d80*/  UIADD3.X UR49, UPT, UPT, UR4, 0x40004040, URZ, UP0, !UPT ;  /* 0x4000404004317890 */ /* 0x000fc400087fe4ff */
[----:B------:R-:W-:Y:S02]  /*1d90*/  UIADD3 UR50, UP0, UPT, UR16, 0x2, URZ ;  /* 0x0000000210327890 */ /* 0x000fe4000ff1e0ff */
[----:B------:R-:W-:Y:S02]  /*1da0*/  UIADD3.64 UR26, UPT, UPT, UR48, 0x4, URZ ;  /* 0x00000004301a7897 */ /* 0x000fe4000fffe0ff */
[----:B------:R-:W-:Y:S02]  /*1db0*/  UIADD3.X UR51, UPT, UPT, UR5, 0x40004040, URZ, UP0, !UPT ;  /* 0x4000404005337890 */ /* 0x000fe400087fe4ff */
[----:B------:R-:W-:Y:S02]  /*1dc0*/  UIADD3.64 UR4, UPT, UPT, UR48, 0x2, URZ ;  /* 0x0000000230047897 */ /* 0x000fe4000fffe0ff */
[----:B------:R-:W-:Y:S02]  /*1dd0*/  UIADD3.64 UR24, UPT, UPT, UR50, 0x2, URZ ;  /* 0x0000000232187897 */ /* 0x000fe4000fffe0ff */
[----:B------:R-:W-:-:S02]  /*1de0*/  UIADD3.64 UR28, UPT, UPT, UR50, 0x4, URZ ;  /* 0x00000004321c7897 */ /* 0x000fc4000fffe0ff */
[----:B------:R-:W-:Y:S02]  /*1df0*/  UIADD3.64 UR30, UPT, UPT, UR48, 0x1fe, URZ ;  /* 0x000001fe301e7897 */ /* 0x000fe4000fffe0ff */
[----:B------:R-:W-:Y:S02]  /*1e00*/  UIADD3.64 UR32, UPT, UPT, UR50, 0x1fe, URZ ;  /* 0x000001fe32207897 */ /* 0x000fe4000fffe0ff */
[----:B------:R-:W-:Y:S02]  /*1e10*/  UIADD3.64 UR34, UPT, UPT, UR48, 0x200, URZ ;  /* 0x0000020030227897 */ /* 0x000fe4000fffe0ff */
[----:B------:R-:W-:Y:S02]  /*1e20*/  UIADD3.64 UR36, UPT, UPT, UR50, 0x200, URZ ;  /* 0x0000020032247897 */ /* 0x000fe4000fffe0ff */
[----:B------:R-:W-:Y:S02]  /*1e30*/  UIADD3.64 UR38, UPT, UPT, UR48, 0x202, URZ ;  /* 0x0000020230267897 */ /* 0x000fe4000fffe0ff */
[----:B------:R-:W-:Y:S01]  /*1e40*/  UIADD3.64 UR40, UPT, UPT, UR50, 0x202, URZ ;  /* 0x0000020232287897 */ /* 0x000fe2000fffe0ff */
[----:B------:R-:W-:Y:S01]  /*1e50*/  UMOV UR20, 0x0 ;  /* 0x0000000000147882 */ /* 0x000fe20000000000 */
[----:B------:R-:W-:Y:S01]  /*1e60*/  UMOV UR21, 0x4100010 ;  /* 0x0410001000157882 */ /* 0x000fe20000000000 */
[----:B------:R-:W-:Y:S01]  /*1e70*/  UIADD3.64 UR44, UPT, UPT, UR48, 0x204, URZ ;  /* 0x00000204302c7897 */ /* 0x000fe2000fffe0ff */
[----:B------:R-:W-:Y:S01]  /*1e80*/  UMOV UR15, 0x40004040 ;  /* 0x40004040000f7882 */ /* 0x000fe20000000000 */
[----:B------:R-:W-:Y:S01]  /*1e90*/  UIADD3.64 UR46, UPT, UPT, UR50, 0x204, URZ ;  /* 0x00000204322e7897 */ /* 0x000fe2000fffe0ff */
[----:B------:R-:W-:Y:S01]  /*1ea0*/  UMOV UR17, 0x40004040 ;  /* 0x4000404000117882 */ /* 0x000fe20000000000 */
[----:B------:R-:W-:Y:S01]  /*1eb0*/  UMOV UR52, 0x0 ;  /* 0x0000000000347882 */ /* 0x000fe20000000000 */
[----:B------:R-:W-:Y:S01]  /*1ec0*/  UMOV UR53, 0x4100010 ;  /* 0x0410001000357882 */ /* 0x000fe20000000000 */
[----:B------:R-:W-:Y:S01]  /*1ed0*/  UMOV UR54, 0x0 ;  /* 0x0000000000367882 */ /* 0x000fe20000000000 */
[----:B------:R-:W-:Y:S01]  /*1ee0*/  UMOV UR55, 0x4100010 ;  /* 0x0410001000377882 */ /* 0x000fe20000000000 */
[----:B------:R2:W-:Y:S01]  /*1ef0*/  UTCHMMA gdesc[UR14], gdesc[UR16], tmem[UR11], tmem[UR20], idesc[UR21], !UPT ;  /* 0x00ff14100e0075ea */ /* 0x0005e2000f80000b */
[----:B------:R-:W-:Y:S01]  /*1f00*/  UMOV UR56, 0x0 ;  /* 0x0000000000387882 */ /* 0x000fe20000000000 */
[----:B------:R-:W-:Y:S01]  /*1f10*/  UMOV UR57, 0x4100010 ;  /* 0x0410001000397882 */ /* 0x000fe20000000000 */
[----:B------:R2:W-:Y:S01]  /*1f20*/  UTCHMMA gdesc[UR48], gdesc[UR50], tmem[UR11], tmem[UR52], idesc[UR53], UPT ;  /* 0x00ff3432300075ea */ /* 0x0005e2000b80000b */
        /* <DEDUP_REMOVED lines=12> */
[----:B------:R2:W-:Y:S01]  /*1ff0*/  UTCHMMA gdesc[UR38], gdesc[UR40], tmem[UR11], tmem[UR62], idesc[UR63], UPT ;  /* 0x00ff3e28260075ea */ /* 0x0005e2000b80000b */
[----:B------:R2:W-:Y:S01]  /*2000*/  UTCHMMA gdesc[UR44], gdesc[UR46], tmem[UR11], tmem[UR64], idesc[UR65], UPT ;  /* 0x00ff402e2c0075ea */ /* 0x0005e2000b80000b */
[----:B------:R-:W-:Y:S01]  /*2010*/  NOP ;  /* 0x0000000000007918 */ /* 0x000fe20000000000 */
.L_x_61:
[----:B------:R-:W-:Y:S01]  /*2020*/  ELECT P0, URZ, PT ;  /* 0x0000000000ff782f */ /* 0x000fe20003800000 */
[----:B--2---:R-:W-:Y:S01]  /*2030*/  UMOV UR4, UR10 ;  /* 0x0000000a00047c82 */ /* 0x004fe20008000000 */
[----:B------:R-:W-:Y:S02]  /*2040*/  UMOV UR5, URZ ;  /* 0x000000ff00057c82 */ /* 0x000fe40008000000 */
[----:B------:R-:W-:-:S13]  /*2050*/  ISETP.LT.U32.AND P0, PT, R36, 0x20, P0 ;  /* 0x000000202400780c */ /* 0x000fda0000701070 */
[----:B------:R-:W-:Y:S01]  /*2060*/  VOTEU.ANY UP0, P0 ;  /* 0x0000000000ff7886 */ /* 0x000fe20000000100 */
[----:B------:R-:W-:Y:S01]  /*2070*/  VOTEU.ANY UP1, P0 ;  /* 0x0000000000ff7886 */ /* 0x000fe20000020100 */
[----:B------:R-:W-:-:S03]  /*2080*/  ISETP.GE.U32.AND P0, PT, R6, 0x81, PT ;  /* 0x000000810600780c */ /* 0x000fc60003f06070 */
[----:B------:R-:W-:Y:S02]  /*2090*/  @UP0 UMOV UR4, UR4 ;  /* 0x0000000400040c82 */ /* 0x000fe40008000000 */
[----:B------:R2:W-:Y:S01]  /*20a0*/  @UP1 UTCBAR [UR4], URZ ;  /* 0x000000ff040013e9 */ /* 0x0005e200080000ff */
[----:B------:R-:W-:Y:S06]  /*20b0*/  BAR.SYNC.DEFER_BLOCKING 0x0 ;  /* 0x0000000000007b1d */ /* 0x000fec0000010000 */
[----:B------:R-:W3:Y:S02]  /*20c0*/  SYNCS.PHASECHK.TRANS64.TRYWAIT P1, [UR8+0x20020], RZ ;  /* 0x020020ffff0075a7 */ /* 0x000ee40008021108 */
[----:B--23--:R-:W-:Y:S05]  /*20d0*/  @!P1 BRA `(.L_x_62) ;  /* 0x0000000c00bc9947 */ /* 0x00cfea0003800000 */
.L_x_79:
[----:B------:R-:W-:Y:S01]  /*20e0*/  IMAD.MOV.U32 R2, RZ, RZ, RZ ;  /* 0x000000ffff027224 */ /* 0x000fe200078e00ff */
[----:B------:R-:W-:Y:S06]  /*20f0*/  @!P0 BRA `(.L_x_59) ;  /* 0x0000000400d08947 */ /* 0x000fec0003800000 */
[----:B------:R-:W2:Y:S01]  /*2100*/  LDCU UR44, c[0x0][0x3a0] ;  /* 0x00007400ff2c77ac */ /* 0x000ea20008000800 */
[----:B------:R-:W-:Y:S01]  /*2110*/  UMOV UR45, 0x80 ;  /* 0x00000080002d7882 */ /* 0x000fe20000000000 */
[----:B------:R-:W-:-:S05]  /*2120*/  UMOV UR10, 0x1 ;  /* 0x00000001000a7882 */ /* 0x000fca0000000000 */
.L_x_66:
[----:B------:R-:W-:Y:S01]  /*2130*/  BAR.SYNC.DEFER_BLOCKING 0x0 ;  /* 0x0000000000007b1d */ /* 0x000fe20000010000 */
[----:B------:R-:W-:Y:S01]  /*2140*/  ULEA UR46, UR10, UR8, 0x3 ;  /* 0x000000080a2e7291 */ /* 0x000fe2000f8e18ff */
[----:B------:R-:W-:Y:S01]  /*2150*/  @!P3 IMAD.MOV.U32 R3, RZ, RZ, 0x8000 ;  /* 0x00008000ff03b424 */ /* 0x000fe200078e00ff */
[----:B------:R-:W-:Y:S01]  /*2160*/  ELECT P1, URZ, PT ;  /* 0x0000000000ff782f */ /* 0x000fe20003820000 */
[----:B------:R-:W-:-:S03]  /*2170*/  ULEA UR4, UR10, UR8, 0xe ;  /* 0x000000080a047291 */ /* 0x000fc6000f8e70ff */
[----:B------:R-:W-:Y:S01]  /*2180*/  ISETP.LT.U32.AND P1, PT, R36, 0x40, P1 ;  /* 0x000000402400780c */ /* 0x000fe20000f21070 */
[----:B------:R-:W-:Y:S01]  /*2190*/  ULOP3.LUT UR18, UR9, 0x1, URZ, 0xc0, !UPT ;  /* 0x0000000109127892 */ /* 0x000fe2000f8ec0ff */
[----:B------:R-:W-:-:S03]  /*21a0*/  ELECT P0, URZ, PT ;  /* 0x0000000000ff782f */ /* 0x000fc60003800000 */
[----:B------:R-:W-:Y:S02]  /*21b0*/  ULEA UR16, UR18, UR4, 0xd ;  /* 0x0000000412107291 */ /* 0x000fe4000f8e68ff */
[----:B------:R-:W-:Y:S01]  /*21c0*/  ULEA UR18, UR18, UR45, 0x6 ;  /* 0x0000002d12127291 */ /* 0x000fe2000f8e30ff */
[----:B------:R-:W-:-:S05]  /*21d0*/  ISETP.LT.U32.AND P0, PT, R36, 0x40, P0 ;  /* 0x000000402400780c */ /* 0x000fca0000701070 */
[----:B------:R-:W-:Y:S01]  /*21e0*/  VOTEU.ANY UP0, P1 ;  /* 0x0000000000ff7886 */ /* 0x000fe20000800100 */
[----:B------:R-:W-:Y:S01]  /*21f0*/  UMOV UR22, UR18 ;  /* 0x0000001200167c82 */ /* 0x000fe20008000000 */
[----:B------:R3:W-:Y:S01]  /*2200*/  @!P3 SYNCS.ARRIVE.TRANS64 RZ, [UR46+0x20000], R3 ;  /* 0x02000003ffffb9a7 */ /* 0x0007e2000800002e */
[----:B------:R4:W-:Y:S06]  /*2210*/  MEMBAR.ALL.CTA ;  /* 0x0000000000007992 */ /* 0x0009ec0000008000 */
[----:B----4-:R-:W4:Y:S01]  /*2220*/  FENCE.VIEW.ASYNC.S ;  /* 0x00000000000073c6 */ /* 0x010f220000000000 */
[----:B------:R-:W-:Y:S01]  /*2230*/  @UP0 UIADD3 UR17, UPT, UPT, UR46, 0x20000, URZ ;  /* 0x000200002e110890 */ /* 0x000fe2000fffe0ff */
[----:B----4-:R-:W-:Y:S01]  /*2240*/  VOTEU.ANY UP0, P1 ;  /* 0x0000000000ff7886 */ /* 0x010fe20000800100 */
[----:B------:R-:W-:Y:S01]  /*2250*/  VOTEU.ANY UP1, P0 ;  /* 0x0000000000ff7886 */ /* 0x000fe20000020100 */
[----:B---3--:R-:W-:-:S04]  /*2260*/  IMAD.U32 R3, R2, -0x80000000, RZ ;  /* 0x8000000002037824 */ /* 0x008fc800078e00ff */
        /* <DEDUP_REMOVED lines=9> */
[----:B------:R-:W4:Y:S02]  /*2300*/  SYNCS.PHASECHK.TRANS64.TRYWAIT P0, [UR46+0x20000], R3 ;  /* 0x02000003ff0075a7 */ /* 0x000f24000800112e */
[----:B---34-:R-:W-:Y:S05]  /*2310*/  @!P0 BRA `(.L_x_63) ;  /* 0x0000000c00388947 */ /* 0x018fea0003800000 */
.L_x_80:
        /* <DEDUP_REMOVED lines=11> */
[----:B------:R-:W-:Y:S02]  /*23d0*/  UIADD3 UR60, UP3, UPT, UR20, 0x2, URZ ;  /* 0x00000002143c7890 */ /* 0x000fe4000ff7e0ff */
[----:B------:R-:W-:Y:S02]  /*23e0*/  UIADD3 UR62, UP4, UPT, UR20, 0x4, URZ ;  /* 0x00000004143e7890 */ /* 0x000fe4000ff9e0ff */
[----:B------:R-:W-:Y:S02]  /*23f0*/  UIADD3.X UR5, UPT, UPT, UR5, 0x40004040, URZ, UP0, !UPT ;  /* 0x4000404005057890 */ /* 0x000fe400087fe4ff */
[----:B------:R-:W-:Y:S02]  /*2400*/  UIADD3 UR64, UP5, UPT, UR20, 0x1fe, URZ ;  /* 0x000001fe14407890 */ /* 0x000fe4000ffbe0ff */
[----:B------:R-:W-:-:S02]  /*2410*/  UIADD3 UR66, UP0, UPT, UR20, 0x200, URZ ;  /* 0x0000020014427890 */ /* 0x000fc4000ff1e0ff */
[----:B------:R-:W-:Y:S02]  /*2420*/  UIADD3 UR68, UP1, UPT, UR20, 0x202, URZ ;  /* 0x0000020214447890 */ /* 0x000fe4000ff3e0ff */
[----:B------:R-:W-:Y:S02]  /*2430*/  UIADD3.X UR61, UPT, UPT, UR21, URZ, URZ, UP3, !UPT ;  /* 0x000000ff153d7290 */ /* 0x000fe40009ffe4ff */
[----:B------:R-:W-:Y:S02]  /*2440*/  UIADD3 UR38, UP2, UPT, UR20, 0x204, URZ ;  /* 0x0000020414267890 */ /* 0x000fe4000ff5e0ff */
[----:B------:R-:W-:Y:S02]  /*2450*/  UIADD3 UR28, UP3, UPT, UR4, 0x2, URZ ;  /* 0x00000002041c7890 */ /* 0x000fe4000ff7e0ff */
[----:B------:R-:W-:Y:S02]  /*2460*/  UIADD3.X UR63, UPT, UPT, UR21, URZ, URZ, UP4, !UPT ;  /* 0x000000ff153f7290 */ /* 0x000fe4000a7fe4ff */
[----:B------:R-:W-:-:S02]  /*2470*/  UIADD3 UR30, UP4, UPT, UR4, 0x4, URZ ;  /* 0x00000004041e7890 */ /* 0x000fc4000ff9e0ff */
[----:B------:R-:W-:Y:S02]  /*2480*/  UIADD3.X UR65, UPT, UPT, UR21, URZ, URZ, UP5, !UPT ;  /* 0x000000ff15417290 */ /* 0x000fe4000affe4ff */
[----:B------:R-:W-:Y:S02]  /*2490*/  UIADD3 UR32, UP5, UPT, UR4, 0x1fe, URZ ;  /* 0x000001fe04207890 */ /* 0x000fe4000ffbe0ff */
[----:B------:R-:W-:Y:S02]  /*24a0*/  UIADD3.X UR67, UPT, UPT, UR21, URZ, URZ, UP0, !UPT ;  /* 0x000000ff15437290 */ /* 0x000fe400087fe4ff */
[----:B------:R-:W-:Y:S02]  /*24b0*/  UIADD3 UR34, UP0, UPT, UR4, 0x200, URZ ;  /* 0x0000020004227890 */ /* 0x000fe4000ff1e0ff */
[----:B------:R-:W-:Y:S02]  /*24c0*/  UIADD3.X UR69, UPT, UPT, UR21, URZ, URZ, UP1, !UPT ;  /* 0x000000ff15457290 */ /* 0x000fe40008ffe4ff */
[----:B------:R-:W-:-:S02]  /*24d0*/  UIADD3 UR36, UP1, UPT, UR4, 0x202, URZ ;  /* 0x0000020204247890 */ /* 0x000fc4000ff3e0ff */
[----:B------:R-:W-:Y:S02]  /*24e0*/  UIADD3.X UR39, UPT, UPT, UR21, URZ, URZ, UP2, !UPT ;  /* 0x000000ff15277290 */ /* 0x000fe400097fe4ff */
[----:B------:R-:W-:Y:S02]  /*24f0*/  UIADD3.X UR29, UPT, UPT, UR5, URZ, URZ, UP3, !UPT ;  /* 0x000000ff051d7290 */ /* 0x000fe40009ffe4ff */
[----:B------:R-:W-:Y:S02]  /*2500*/  UIADD3 UR40, UP2, UPT, UR4, 0x204, URZ ;  /* 0x0000020404287890 */ /* 0x000fe4000ff5e0ff */
[----:B------:R-:W-:Y:S02]  /*2510*/  UIADD3.X UR31, UPT, UPT, UR5, URZ, URZ, UP4, !UPT ;  /* 0x000000ff051f7290 */ /* 0x000fe4000a7fe4ff */
[----:B------:R-:W-:Y:S02]  /*2520*/  UIADD3.X UR33, UPT, UPT, UR5, URZ, URZ, UP5, !UPT ;  /* 0x000000ff05217290 */ /* 0x000fe4000affe4ff */
[----:B------:R-:W-:-:S02]  /*2530*/  UIADD3.X UR35, UPT, UPT, UR5, URZ, URZ, UP0, !UPT ;  /* 0x000000ff05237290 */ /* 0x000fc400087fe4ff */
[----:B------:R-:W-:Y:S01]  /*2540*/  UIADD3.X UR37, UPT, UPT, UR5, URZ, URZ, UP1, !UPT ;  /* 0x000000ff05257290 */ /* 0x000fe20008ffe4ff */
[----:B------:R-:W-:Y:S01]  /*2550*/  UMOV UR14, 0x0 ;  /* 0x00000000000e7882 */ /* 0x000fe20000000000 */
[----:B------:R-:W-:Y:S01]  /*2560*/  UMOV UR15, 0x4100010 ;  /* 0x04100010000f7882 */ /* 0x000fe20000000000 */
[----:B------:R-:W-:Y:S01]  /*2570*/  UMOV UR17, 0x40004040 ;  /* 0x4000404000117882 */ /* 0x000fe20000000000 */
[----:B------:R-:W-:Y:S01]  /*2580*/  UMOV UR27, 0x40004040 ;  /* 0x40004040001b7882 */ /* 0x000fe20000000000 */
[----:B------:R-:W-:Y:S01]  /*2590*/  UIADD3.X UR41, UPT, UPT, UR5, URZ, URZ, UP2, !UPT ;  /* 0x000000ff05297290 */ /* 0x000fe200097fe4ff */
[----:B------:R3:W-:Y:S01]  /*25a0*/  UTCHMMA gdesc[UR16], gdesc[UR26], tmem[UR11], tmem[UR14], idesc[UR15], UPT ;  /* 0x00ff0e1a100075ea */ /* 0x0007e2000b80000b */
[----:B------:R-:W-:Y:S01]  /*25b0*/  UMOV UR24, 0x0 ;  /* 0x0000000000187882 */ /* 0x000fe20000000000 */
[----:B------:R-:W-:Y:S01]  /*25c0*/  UMOV UR25, 0x4100010 ;  /* 0x0410001000197882 */ /* 0x000fe20000000000 */
[----:B------:R-:W-:Y:S01]  /*25d0*/  UMOV UR48, 0x0 ;  /* 0x0000000000307882 */ /* 0x000fe20000000000 */
[----:B------:R-:W-:Y:S01]  /*25e0*/  UMOV UR49, 0x4100010 ;  /* 0x0410001000317882 */ /* 0x000fe20000000000 */
        /* <DEDUP_REMOVED lines=18> */
.L_x_64:
[----:B------:R-:W-:Y:S01]  /*2710*/  ELECT P0, URZ, PT ;  /* 0x0000000000ff782f */ /* 0x000fe20003800000 */
[----:B---3--:R-:W-:-:S03]  /*2720*/  UIADD3 UR4, UPT, UPT, UR46, 0x20020, URZ ;  /* 0x000200202e047890 */ /* 0x008fc6000fffe0ff */
[----:B------:R-:W-:Y:S01]  /*2730*/  ISETP.LT.U32.AND P0, PT, R36, 0x20, P0 ;  /* 0x000000202400780c */ /* 0x000fe20000701070 */
[----:B------:R-:W-:-:S12]  /*2740*/  UMOV UR5, URZ ;  /* 0x000000ff00057c82 */ /* 0x000fd80008000000 */
[----:B------:R-:W-:Y:S01]  /*2750*/  VOTEU.ANY UP0, P0 ;  /* 0x0000000000ff7886 */ /* 0x000fe20000000100 */
[----:B------:R-:W-:-:S04]  /*2760*/  VOTEU.ANY UP1, P0 ;  /* 0x0000000000ff7886 */ /* 0x000fc80000020100 */
[----:B------:R-:W-:Y:S02]  /*2770*/  @UP0 UMOV UR4, UR4 ;  /* 0x0000000400040c82 */ /* 0x000fe40008000000 */
[----:B------:R3:W-:Y:S01]  /*2780*/  @UP1 UTCBAR [UR4], URZ ;  /* 0x000000ff040013e9 */ /* 0x0007e200080000ff */
[----:B------:R-:W-:Y:S06]  /*2790*/  BAR.SYNC.DEFER_BLOCKING 0x0 ;  /* 0x0000000000007b1d */ /* 0x000fec0000010000 */
[----:B------:R-:W4:Y:S02]  /*27a0*/  SYNCS.PHASECHK.TRANS64.TRYWAIT P0, [UR46+0x20020], R3 ;  /* 0x02002003ff0075a7 */ /* 0x000f24000800112e */
[----:B---34-:R-:W-:Y:S05]  /*27b0*/  @!P0 BRA `(.L_x_65) ;  /* 0x00000008001c8947 */ /* 0x018fea0003800000 */
.L_x_81:
[----:B------:R-:W-:Y:S02]  /*27c0*/  UIADD3 UR10, UPT, UPT, UR10, 0x1, URZ ;  /* 0x000000010a0a7890 */ /* 0x000fe4000fffe0ff */
[----:B------:R-:W-:Y:S02]  /*27d0*/  UIADD3 UR45, UPT, UPT, UR45, 0x80, URZ ;  /* 0x000000802d2d7890 */ /* 0x000fe4000fffe0ff */
[----:B------:R-:W-:-:S04]  /*27e0*/  UISETP.NE.U32.AND UP0, UPT, UR10, 0x4, UPT ;  /* 0x000000040a00788c */ /* 0x000fc8000bf05070 */
[----:B------:R-:W-:Y:S02]  /*27f0*/  USEL UR10, UR10, URZ, UP0 ;  /* 0x000000ff0a0a7287 */ /* 0x000fe40008000000 */
[----:B------:R-:W-:Y:S02]  /*2800*/  USEL UR4, URZ, 0x1, UP0 ;  /* 0x00000001ff047887 */ /* 0x000fe40008000000 */
[----:B--2---:R-:W-:-:S04]  /*2810*/  UISETP.GE.AND UP0, UPT, UR45, UR44, UPT ;  /* 0x0000002c2d00728c */ /* 0x004fc8000bf06270 */
[----:B------:R-:W-:-:S05]  /*2820*/  LOP3.LUT R2, R2, UR4, RZ, 0x3c, !PT ;  /* 0x0000000402027c12 */ /* 0x000fca000f8e3cff */
[----:B------:R-:W-:Y:S05]  /*2830*/  BRA.U !UP0, `(.L_x_66) ;  /* 0xfffffff9083c7547 */ /* 0x000fea000b83ffff */
.L_x_59:
[----:B---34-:R-:W-:Y:S01]  /*2840*/  BAR.SYNC.DEFER_BLOCKING 0x0 ;  /* 0x0000000000007b1d */ /* 0x018fe20000010000 */
[----:B------:R-:W-:-:S05]  /*2850*/  IMAD.SHL.U32 R2, R0, 0x40, RZ ;  /* 0x0000004000027824 */ /* 0x000fca00078e00ff */
[----:B------:R-:W-:Y:S04]  /*2860*/  BSSY.RECONVERGENT B5, `(.L_x_67) ;  /* 0x0000004000057945 */ /* 0x000fe80003800200 */
[----:B------:R-:W-:Y:S05]  /*2870*/  @P3 BRA `(.L_x_68) ;  /* 0x0000000000083947 */ /* 0x000fea0003800000 */
[----:B------:R-:W2:Y:S02]  /*2880*/  SYNCS.CCTL.IV [UR8+0x20000] ;  /* 0x02000000ff0079b1 */ /* 0x000ea40008000008 */
[----:B--2---:R-:W2:Y:S02]  /*2890*/  SYNCS.CCTL.IV [UR8+0x20020] ;  /* 0x02002000ff0079b1 */ /* 0x004ea40008000008 */
.L_x_68:
[----:B------:R-:W-:Y:S05]  /*28a0*/  BSYNC.RECONVERGENT B5 ;  /* 0x0000000000057941 */ /* 0x000fea0003800200 */
.L_x_67:
[----:B--2---:R-:W-:Y:S06]  /*28b0*/  BAR.SYNC.DEFER_BLOCKING 0x0 ;  /* 0x0000000000007b1d */ /* 0x004fec0000010000 */
[----:B------:R-:W-:Y:S04]  /*28c0*/  BSSY.RECONVERGENT B5, `(.L_x_69) ;  /* 0x0000004000057945 */ /* 0x000fe80003800200 */
[----:B------:R-:W-:Y:S05]  /*28d0*/  @P3 BRA `(.L_x_70) ;  /* 0x0000000000083947 */ /* 0x000fea0003800000 */
[----:B------:R-:W2:Y:S02]  /*28e0*/  SYNCS.CCTL.IV [UR8+0x20008] ;  /* 0x02000800ff0079b1 */ /* 0x000ea40008000008 */
[----:B--2---:R-:W2:Y:S02]  /*28f0*/  SYNCS.CCTL.IV [UR8+0x20028] ;  /* 0x02002800ff0079b1 */ /* 0x004ea40008000008 */
.L_x_70:
[----:B------:R-:W-:Y:S05]  /*2900*/  BSYNC.RECONVERGENT B5 ;  /* 0x0000000000057941 */ /* 0x000fea0003800200 */
.L_x_69:
[----:B--2---:R-:W-:Y:S06]  /*2910*/  BAR.SYNC.DEFER_BLOCKING 0x0 ;  /* 0x0000000000007b1d */ /* 0x004fec0000010000 */
[----:B------:R-:W-:Y:S04]  /*2920*/  BSSY.RECONVERGENT B5, `(.L_x_71) ;  /* 0x0000004000057945 */ /* 0x000fe80003800200 */
[----:B------:R-:W-:Y:S05]  /*2930*/  @P3 BRA `(.L_x_72) ;  /* 0x0000000000083947 */ /* 0x000fea0003800000 */
[----:B------:R-:W2:Y:S02]  /*2940*/  SYNCS.CCTL.IV [UR8+0x20010] ;  /* 0x02001000ff0079b1 */ /* 0x000ea40008000008 */
[----:B--2---:R-:W2:Y:S02]  /*2950*/  SYNCS.CCTL.IV [UR8+0x20030] ;  /* 0x02003000ff0079b1 */ /* 0x004ea40008000008 */
.L_x_72:
[----:B------:R-:W-:Y:S05]  /*2960*/  BSYNC.RECONVERGENT B5 ;  /* 0x0000000000057941 */ /* 0x000fea0003800200 */
.L_x_71:
[----:B--2---:R-:W-:Y:S06]  /*2970*/  BAR.SYNC.DEFER_BLOCKING 0x0 ;  /* 0x0000000000007b1d */ /* 0x004fec0000010000 */
[----:B------:R-:W-:Y:S04]  /*2980*/  BSSY.RECONVERGENT B5, `(.L_x_73) ;  /* 0x0000004000057945 */ /* 0x000fe80003800200 */
[----:B------:R-:W-:Y:S05]  /*2990*/  @P3 BRA `(.L_x_74) ;  /* 0x0000000000083947 */ /* 0x000fea0003800000 */
[----:B------:R-:W2:Y:S02]  /*29a0*/  SYNCS.CCTL.IV [UR8+0x20018] ;  /* 0x02001800ff0079b1 */ /* 0x000ea40008000008 */
[----:B--2---:R-:W2:Y:S02]  /*29b0*/  SYNCS.CCTL.IV [UR8+0x20038] ;  /* 0x02003800ff0079b1 */ /* 0x004ea40008000008 */
.L_x_74:
[----:B------:R-:W-:Y:S05]  /*29c0*/  BSYNC.RECONVERGENT B5 ;  /* 0x0000000000057941 */ /* 0x000fea0003800200 */
.L_x_73:
[----:B------:R-:W-:Y:S01]  /*29d0*/  USHF.L.U32 UR9, UR9, 0x15, URZ ;  /* 0x0000001509097899 */ /* 0x000fe200080006ff */
[----:B------:R-:W-:Y:S01]  /*29e0*/  IMAD.SHL.U32 R3, R0, 0x10, RZ ;  /* 0x0000001000037824 */ /* 0x000fe200078e00ff */
[----:B------:R-:W-:Y:S01]  /*29f0*/  LOP3.LUT R2, R2, 0x1800, RZ, 0xc0, !PT ;  /* 0x0000180002027812 */ /* 0x000fe200078ec0ff */
[C---:B------:R-:W-:Y:S01]  /*2a00*/  IMAD.SHL.U32 R4, R0.reuse, 0x4, RZ ;  /* 0x0000000400047824 */ /* 0x040fe200078e00ff */
[----:B------:R-:W-:Y:S01]  /*2a10*/  ULOP3.LUT UR9, UR9, 0x600000, URZ, 0xc0, !UPT ;  /* 0x0060000009097892 */ /* 0x000fe2000f8ec0ff */
[----:B------:R-:W-:Y:S01]  /*2a20*/  IMAD.SHL.U32 R0, R0, 0x80, RZ ;  /* 0x0000008000007824 */ /* 0x000fe200078e00ff */
[----:B------:R-:W-:Y:S02]  /*2a30*/  LOP3.LUT R3, R2, 0x70, R3, 0xf8, !PT ;  /* 0x0000007002037812 */ /* 0x000fe400078ef803 */
[----:B------:R-:W-:Y:S01]  /*2a40*/  ELECT P0, URZ, PT ;  /* 0x0000000000ff782f */ /* 0x000fe20003800000 */
[----:B------:R-:W-:Y:S01]  /*2a50*/  UIADD3 UR9, UPT, UPT, UR11, UR9, URZ ;  /* 0x000000090b097290 */ /* 0x000fe2000fffe0ff */
[----:B------:R-:W-:Y:S01]  /*2a60*/  LOP3.LUT R3, R3, 0x40, R4, 0x78, !PT ;  /* 0x0000004003037812 */ /* 0x000fe200078e7804 */
[----:B------:R-:W-:Y:S01]  /*2a70*/  UMOV UR10, UR19 ;  /* 0x00000013000a7c82 */ /* 0x000fe20008000000 */
[----:B------:R-:W-:-:S02]  /*2a80*/  ISETP.LT.U32.AND P0, PT, R36, 0x20, P0 ;  /* 0x000000202400780c */ /* 0x000fc40000701070 */
[----:B------:R-:W-:-:S04]  /*2a90*/  LOP3.LUT R0, R3, 0x780, R0, 0xf8, !PT ;  /* 0x0000078003007812 */ /* 0x000fc800078ef800 */
[----:B-----5:R-:W-:Y:S01]  /*2aa0*/  LDTM.16dp32bit_t0_t15.x32 R4, tmem[UR9] ;  /* 0x00000009000479ee */ /* 0x020fe20008a80000 */
[----:B------:R-:W3:Y:S01]  /*2ab0*/  LDTM.16dp32bit_t16_t31.x32 R4, tmem[UR9+0x20] ;  /* 0x00002009000479ee */ /* 0x000ee20008aa0000 */
[C---:B------:R-:W-:Y:S01]  /*2ac0*/  LOP3.LUT R2, R0.reuse, 0x10, RZ, 0x3c, !PT ;  /* 0x0000001000027812 */ /* 0x040fe200078e3cff */
[----:B------:R-:W-:Y:S01]  /*2ad0*/  NOP ;  /* 0x0000000000007918 */ /* 0x000fe20000000000 */
[----:B------:R-:W-:Y:S01]  /*2ae0*/  LOP3.LUT R3, R0, 0x20, RZ, 0x3c, !PT ;  /* 0x0000002000037812 */ /* 0x000fe200078e3cff */
[----:B------:R-:W-:Y:S02]  /*2af0*/  UMOV UR9, UR23 ;  /* 0x0000001700097c82 */ /* 0x000fe40008000000 */
[----:B---3--:R-:W-:Y:S01]  /*2b00*/  VOTEU.ANY UP1, P0 ;  /* 0x0000000000ff7886 */ /* 0x008fe20000020100 */
[----:B------:R-:W-:Y:S01]  /*2b10*/  VOTEU.ANY UP0, P0 ;  /* 0x0000000000ff7886 */ /* 0x000fe20000000100 */
[----:B------:R-:W-:Y:S02]  /*2b20*/  F2FP.F16.F32.PACK_AB R4, R5, R4 ;  /* 0x000000040504723e */ /* 0x000fe400000000ff */
[----:B------:R-:W-:-:S02]  /*2b30*/  F2FP.F16.F32.PACK_AB R5, R7, R6 ;  /* 0x000000060705723e */ /* 0x000fc400000000ff */
[----:B------:R-:W-:Y:S02]  /*2b40*/  F2FP.F16.F32.PACK_AB R12, R13, R12 ;  /* 0x0000000c0d0c723e */ /* 0x000fe400000000ff */
[----:B------:R-:W-:Y:S02]  /*2b50*/  F2FP.F16.F32.PACK_AB R6, R9, R8 ;  /* 0x000000080906723e */ /* 0x000fe400000000ff */
[----:B------:R-:W-:Y:S02]  /*2b60*/  F2FP.F16.F32.PACK_AB R7, R11, R10 ;  /* 0x0000000a0b07723e */ /* 0x000fe400000000ff */
[----:B------:R-:W-:Y:S02]  /*2b70*/  F2FP.F16.F32.PACK_AB R13, R15, R14 ;  /* 0x0000000e0f0d723e */ /* 0x000fe400000000ff */
[----:B------:R-:W-:Y:S01]  /*2b80*/  F2FP.F16.F32.PACK_AB R20, R21, R20 ;  /* 0x000000141514723e */ /* 0x000fe200000000ff */
[----:B--2---:R2:W-:Y:S01]  /*2b90*/  STS.128 [R0+UR8], R4 ;  /* 0x0000000400007988 */ /* 0x0045e20008000c08 */
[----:B------:R-:W-:-:S02]  /*2ba0*/  F2FP.F16.F32.PACK_AB R14, R17, R16 ;  /* 0x00000010110e723e */ /* 0x000fc400000000ff */
[----:B------:R-:W-:Y:S02]  /*2bb0*/  F2FP.F16.F32.PACK_AB R15, R19, R18 ;  /* 0x00000012130f723e */ /* 0x000fe400000000ff */
[----:B------:R-:W-:Y:S02]  /*2bc0*/  F2FP.F16.F32.PACK_AB R21, R23, R22 ;  /* 0x000000161715723e */ /* 0x000fe400000000ff */
[----:B------:R-:W-:Y:S01]  /*2bd0*/  F2FP.F16.F32.PACK_AB R28, R29, R28 ;  /* 0x0000001c1d1c723e */ /* 0x000fe200000000ff */
[----:B------:R2:W-:Y:S01]  /*2be0*/  STS.128 [R2+UR8], R12 ;  /* 0x0000000c02007988 */ /* 0x0005e20008000c08 */
[----:B------:R-:W-:Y:S02]  /*2bf0*/  F2FP.F16.F32.PACK_AB R22, R25, R24 ;  /* 0x000000181916723e */ /* 0x000fe400000000ff */
[----:B------:R-:W-:Y:S02]  /*2c00*/  F2FP.F16.F32.PACK_AB R23, R27, R26 ;  /* 0x0000001a1b17723e */ /* 0x000fe400000000ff */
[----:B------:R-:W-:-:S02]  /*2c10*/  F2FP.F16.F32.PACK_AB R29, R31, R30 ;  /* 0x0000001e1f1d723e */ /* 0x000fc400000000ff */
[----:B------:R-:W-:Y:S01]  /*2c20*/  F2FP.F16.F32.PACK_AB R30, R33, R32 ;  /* 0x00000020211e723e */ /* 0x000fe200000000ff */
[----:B------:R2:W-:Y:S01]  /*2c30*/  STS.128 [R3+UR8], R20 ;  /* 0x0000001403007988 */ /* 0x0005e20008000c08 */
[----:B------:R-:W-:Y:S02]  /*2c40*/  F2FP.F16.F32.PACK_AB R31, R35, R34 ;  /* 0x00000022231f723e */ /* 0x000fe400000000ff */
[----:B------:R-:W-:-:S05]  /*2c50*/  LOP3.LUT R8, R0, 0x30, RZ, 0x3c, !PT ;  /* 0x0000003000087812 */ /* 0x000fca00078e3cff */
[----:B------:R2:W-:Y:S01]  /*2c60*/  STS.128 [R8+UR8], R28 ;  /* 0x0000001c08007988 */ /* 0x0005e20008000c08 */
[----:B------:R3:W-:Y:S06]  /*2c70*/  MEMBAR.ALL.CTA ;  /* 0x0000000000007992 */ /* 0x0007ec0000008000 */
[----:B---3--:R-:W3:Y:S02]  /*2c80*/  FENCE.VIEW.ASYNC.S ;  /* 0x00000000000073c6 */ /* 0x008ee40000000000 */
[----:B---3--:R-:W-:Y:S06]  /*2c90*/  BAR.SYNC.DEFER_BLOCKING 0x0 ;  /* 0x0000000000007b1d */ /* 0x008fec0000010000 */
[----:B------:R2:W-:Y:S01]  /*2ca0*/  @UP1 UTMASTG.2D [UR8], [UR12] ;  /* 0x000000080c0013b5 */ /* 0x0005e20008008000 */
[----:B------:R0:W-:Y:S01]  /*2cb0*/  UTMACMDFLUSH ;  /* 0x00000000000079b7 */ /* 0x0001e20000000000 */
[----:B------:R-:W-:-:S04]  /*2cc0*/  DEPBAR.LE SB0, 0x0 ;  /* 0x000080000000791a */ /* 0x000fc80000000000 */
[----:B------:R-:W-:Y:S08]  /*2cd0*/  BAR.SYNC.DEFER_BLOCKING 0x0 ;  /* 0x0000000000007b1d */ /* 0x000ff00000010000 */
[----:B------:R-:W-:Y:S06]  /*2ce0*/  BAR.SYNC.DEFER_BLOCKING 0x0 ;  /* 0x0000000000007b1d */ /* 0x000fec0000010000 */
[----:B--2---:R-:W-:Y:S05]  /*2cf0*/  @P2 BRA `(.L_x_75) ;  /* 0x0000000000a02947 */ /* 0x004fea0003800000 */
[----:B------:R-:W2:Y:S01]  /*2d00*/  S2UR UR5, SR_CgaCtaId ;  /* 0x00000000000579c3 */ /* 0x000ea20000008800 */
[----:B------:R-:W-:Y:S01]  /*2d10*/  NOP ;  /* 0x0000000000007918 */ /* 0x000fe20000000000 */
[----:B------:R-:W-:Y:S01]  /*2d20*/  UMOV UR4, 0x50 ;  /* 0x0000005000047882 */ /* 0x000fe20000000000 */
[----:B------:R-:W-:Y:S02]  /*2d30*/  IMAD.U32 R0, RZ, RZ, UR11 ;  /* 0x0000000bff007e24 */ /* 0x000fe4000f8e00ff */
[----:B------:R-:W-:Y:S02]  /*2d40*/  IMAD.MOV.U32 R3, RZ, RZ, 0x3 ;  /* 0x00000003ff037424 */ /* 0x000fe400078e00ff */
[----:B------:R-:W-:Y:S01]  /*2d50*/  IMAD.MOV.U32 R7, RZ, RZ, 0x1 ;  /* 0x00000001ff077424 */ /* 0x000fe200078e00ff */
[----:B------:R-:W-:-:S04]  /*2d60*/  LOP3.LUT R0, R0, 0xffff, RZ, 0xc0, !PT ;  /* 0x0000ffff00007812 */ /* 0x000fc800078ec0ff */
[----:B------:R-:W-:-:S05]  /*2d70*/  SHF.R.U32.HI R0, RZ, 0x5, R0 ;  /* 0x00000005ff007819 */ /* 0x000fca0000011600 */
[----:B------:R-:W-:Y:S01]  /*2d80*/  VIADD R2, R0, 0x10 ;  /* 0x0000001000027836 */ /* 0x000fe20000000000 */
[----:B------:R-:W-:Y:S01]  /*2d90*/  SHF.L.U32 R0, R3, R0, RZ ;  /* 0x0000000003007219 */ /* 0x000fe200000006ff */
[----:B--2---:R-:W-:-:S03]  /*2da0*/  ULEA UR6, UR5, UR4, 0x18 ;  /* 0x0000000405067291 */ /* 0x004fc6000f8ec0ff */
[----:B------:R-:W-:-:S04]  /*2db0*/  SHF.L.U32 R3, R7, R2, RZ ;  /* 0x0000000207037219 */ /* 0x000fc800000006ff */
[----:B------:R-:W-:Y:S02]  /*2dc0*/  LOP3.LUT R0, R3, R0, RZ, 0xfc, !PT ;  /* 0x0000000003007212 */ /* 0x000fe400078efcff */
[----:B------:R-:W2:Y:S02]  /*2dd0*/  LDS R5, [UR6] ;  /* 0x00000006ff057984 */ /* 0x000ea40008000800 */
[C---:B------:R-:W-:Y:S02]  /*2de0*/  LOP3.LUT R2, R0.reuse, 0xffff, RZ, 0xc0, !PT ;  /* 0x0000ffff00027812 */ /* 0x040fe400078ec0ff */
[----:B--2---:R-:W-:-:S04]  /*2df0*/  LOP3.LUT R3, R0, 0xffff, R5, 0x80, !PT ;  /* 0x0000ffff00037812 */ /* 0x004fc800078e8005 */
[----:B------:R-:W-:-:S13]  /*2e00*/  ISETP.NE.AND P0, PT, R3, R2, PT ;  /* 0x000000020300720c */ /* 0x000fda0003f05270 */
[----:B------:R-:W-:Y:S05]  /*2e10*/  @P0 BRA `(.L_x_76) ;  /* 0x0000000000500947 */ /* 0x000fea0003800000 */
[----:B------:R-:W-:Y:S02]  /*2e20*/  SHF.R.U32.HI R5, RZ, 0x10, R5 ;  /* 0x00000010ff057819 */ /* 0x000fe40000011605 */
[----:B------:R-:W-:-:S04]  /*2e30*/  SHF.R.U32.HI R2, RZ, 0x10, R0 ;  /* 0x00000010ff027819 */ /* 0x000fc80000011600 */
[----:B------:R-:W-:-:S04]  /*2e40*/  LOP3.LUT R5, R5, R2, RZ, 0xc0, !PT ;  /* 0x0000000205057212 */ /* 0x000fc800078ec0ff */
[----:B------:R-:W-:-:S13]  /*2e50*/  ISETP.NE.AND P0, PT, R5, R2, PT ;  /* 0x000000020500720c */ /* 0x000fda0003f05270 */
[----:B------:R-:W-:Y:S05]  /*2e60*/  @P0 BRA `(.L_x_77) ;  /* 0x0000000000300947 */ /* 0x000fea0003800000 */
[----:B------:R-:W-:Y:S01]  /*2e70*/  R2UR UR4, R0 ;  /* 0x00000000000472ca */ /* 0x000fe200000e0000 */
[----:B------:R-:W-:Y:S01]  /*2e80*/  VOTEU.ANY UR5, UPT, PT ;  /* 0x0000000000057886 */ /* 0x000fe200038e0100 */
[----:B------:R-:W2:Y:S01]  /*2e90*/  S2R R0, SR_LANEID ;  /* 0x0000000000007919 */ /* 0x000ea20000000000 */
[----:B------:R-:W-:-:S10]  /*2ea0*/  UFLO.U32 UR5, UR5 ;  /* 0x00000005000572bd */ /* 0x000fd400080e0000 */
[----:B------:R-:W-:-:S06]  /*2eb0*/  ULOP3.LUT UR4, URZ, UR4, URZ, 0x33, !UPT ;  /* 0x00000004ff047292 */ /* 0x000fcc000f8e33ff */
[----:B------:R-:W-:-:S04]  /*2ec0*/  IMAD.U32 R2, RZ, RZ, UR4 ;  /* 0x00000004ff027e24 */ /* 0x000fc8000f8e00ff */
[----:B------:R-:W3:Y:S02]  /*2ed0*/  REDUX UR7, R2 ;  /* 0x00000000020773c4 */ /* 0x000ee40000000000 */
[----:B------:R4:W-:Y:S01]  /*2ee0*/  UTCATOMSWS.AND URZ, UR4 ;  /* 0x0000000400ff79e3 */ /* 0x0009e20008000000 */
[----:B--2---:R-:W-:Y:S01]  /*2ef0*/  ISETP.EQ.U32.AND P0, PT, R0, UR5, PT ;  /* 0x0000000500007c0c */ /* 0x004fe2000bf02070 */
[----:B---3--:R-:W-:-:S12]  /*2f00*/  IMAD.U32 R0, RZ, RZ, UR7 ;  /* 0x00000007ff007e24 */ /* 0x008fd8000f8e00ff */
[----:B------:R4:W-:Y:S01]  /*2f10*/  @P0 ATOMS.AND RZ, [UR6], R0 ;  /* 0x00000000ffff098c */ /* 0x0009e2000a800006 */
[----:B------:R-:W-:Y:S05]  /*2f20*/  BRA `(.L_x_75) ;  /* 0x0000000000147947 */ /* 0x000fea0003800000 */
.L_x_77:
[----:B------:R-:W-:-:S07]  /*2f30*/  MOV R2, 0x2f50 ;  /* 0x00002f5000027802 */ /* 0x000fce0000000f00 */
[----:B-1----:R-:W-:Y:S05]  /*2f40*/  CALL.REL.NOINC `($__internal_0_$__cuda_sm10x_tcgen05_guardrail_trap_col_being_dealloced_not_returned_by_alloc) ;  /* 0x0000000000447944 */ /* 0x002fea0003c00000 */
[----:B------:R-:W-:Y:S05]  /*2f50*/  BRA `(.L_x_75) ;  /* 0x0000000000087947 */ /* 0x000fea0003800000 */
.L_x_76:
[----:B------:R-:W-:-:S07]  /*2f60*/  MOV R2, 0x2f80 ;  /* 0x00002f8000027802 */ /* 0x000fce0000000f00 */
[----:B-1----:R-:W-:Y:S05]  /*2f70*/  CALL.REL.NOINC `($__internal_2_$__cuda_sm10x_tcgen05_guardrail_trap_unallocated_columns_being_dealloced) ;  /* 0x0000000000507944 */ /* 0x002fea0003c00000 */
.L_x_75:
[----:B------:R-:W-:Y:S01]  /*2f80*/  NOP ;  /* 0x0000000000007918 */ /* 0x000fe20000000000 */
[----:B----4-:R-:W-:Y:S05]  /*2f90*/  EXIT ;  /* 0x000000000000794d */ /* 0x010fea0003800000 */
.L_x_60:
[----:B------:R-:W2:Y:S02]  /*2fa0*/  SYNCS.PHASECHK.TRANS64.TRYWAIT P0, [UR8+0x20000], RZ ;  /* 0x020000ffff0075a7 */ /* 0x000ea40008001108 */
[----:B--2---:R-:W-:Y:S05]  /*2fb0*/  @!P0 BRA `(.L_x_60) ;  /* 0xfffffffc00f88947 */ /* 0x004fea000383ffff */
[----:B------:R-:W-:Y:S05]  /*2fc0*/  BRA `(.L_x_78) ;  /* 0xffffffec00487947 */ /* 0x000fea000383ffff */
.L_x_62:
[----:B------:R-:W2:Y:S02]  /*2fd0*/  SYNCS.PHASECHK.TRANS64.TRYWAIT P1, [UR8+0x20020], RZ ;  /* 0x020020ffff0075a7 */ /* 0x000ea40008021108 */
[----:B--2---:R-:W-:Y:S05]  /*2fe0*/  @!P1 BRA `(.L_x_62) ;  /* 0xfffffffc00f89947 */ /* 0x004fea000383ffff */
[----:B------:R-:W-:Y:S05]  /*2ff0*/  BRA `(.L_x_79) ;  /* 0xfffffff000387947 */ /* 0x000fea000383ffff */
.L_x_63:
[----:B------:R-:W3:Y:S02]  /*3000*/  SYNCS.PHASECHK.TRANS64.TRYWAIT P0, [UR46+0x20000], R3 ;  /* 0x02000003ff0075a7 */ /* 0x000ee4000800112e */
[----:B---3--:R-:W-:Y:S05]  /*3010*/  @!P0 BRA `(.L_x_63) ;  /* 0xfffffffc00f88947 */ /* 0x008fea000383ffff */
[----:B------:R-:W-:Y:S05]  /*3020*/  BRA `(.L_x_80) ;  /* 0xfffffff000bc7947 */ /* 0x000fea000383ffff */
.L_x_65:
[----:B------:R-:W3:Y:S02]  /*3030*/  SYNCS.PHASECHK.TRANS64.TRYWAIT P0, [UR46+0x20020], R3 ;  /* 0x02002003ff0075a7 */ /* 0x000ee4000800112e */
[----:B---3--:R-:W-:Y:S05]  /*3040*/  @!P0 BRA `(.L_x_65) ;  /* 0xfffffffc00f88947 */ /* 0x008fea000383ffff */
[----:B------:R-:W-:Y:S05]  /*3050*/  BRA `(.L_x_81) ;  /* 0xfffffff400d87947 */ /* 0x000fea000383ffff */
        .weak           $__internal_0_$__cuda_sm10x_tcgen05_guardrail_trap_col_being_dealloced_not_returned_by_alloc
        .type           $__internal_0_$__cuda_sm10x_tcgen05_guardrail_trap_col_being_dealloced_not_returned_by_alloc,@function
        .size           $__internal_0_$__cuda_sm10x_tcgen05_guardrail_trap_col_being_dealloced_not_returned_by_alloc,($__internal_1_$__cuda_sm10x_tcgen05_guardrail_trap_phase_invalid_during_alloc - $__internal_0_$__cuda_sm10x_tcgen05_guardrail_trap_col_being_dealloced_not_returned_by_alloc)
$__internal_0_$__cuda_sm10x_tcgen05_guardrail_trap_col_being_dealloced_not_returned_by_alloc:
[----:B------:R-:W-:Y:S05]  /*3060*/  BPT.TRAP 0x1 ;  /* 0x000000040000795c */ /* 0x000fea0000300000 */
[----:B------:R-:W-:-:S04]  /*3070*/  IMAD.MOV.U32 R3, RZ, RZ, 0x0 ;  /* 0x00000000ff037424 */ /* 0x000fc800078e00ff */
[----:B------:R-:W-:Y:S05]  /*3080*/  RET.REL.NODEC R2 `(gluon_tcgen05) ;  /* 0xffffffcc02dc7950 */ /* 0x000fea0003c3ffff */
        .weak           $__internal_1_$__cuda_sm10x_tcgen05_guardrail_trap_phase_invalid_during_alloc
        .type           $__internal_1_$__cuda_sm10x_tcgen05_guardrail_trap_phase_invalid_during_alloc,@function
        .size           $__internal_1_$__cuda_sm10x_tcgen05_guardrail_trap_phase_invalid_during_alloc,($__internal_2_$__cuda_sm10x_tcgen05_guardrail_trap_unallocated_columns_being_dealloced - $__internal_1_$__cuda_sm10x_tcgen05_guardrail_trap_phase_invalid_during_alloc)
$__internal_1_$__cuda_sm10x_tcgen05_guardrail_trap_phase_invalid_during_alloc:
[----:B------:R-:W-:Y:S05]  /*3090*/  BPT.TRAP 0x1 ;  /* 0x000000040000795c */ /* 0x000fea0000300000 */
[----:B------:R-:W-:-:S04]  /*30a0*/  IMAD.MOV.U32 R3, RZ, RZ, 0x0 ;  /* 0x00000000ff037424 */ /* 0x000fc800078e00ff */
[----:B------:R-:W-:Y:S05]  /*30b0*/  RET.REL.NODEC R2 `(gluon_tcgen05) ;  /* 0xffffffcc02d07950 */ /* 0x000fea0003c3ffff */
        .weak           $__internal_2_$__cuda_sm10x_tcgen05_guardrail_trap_unallocated_columns_being_dealloced
        .type           $__internal_2_$__cuda_sm10x_tcgen05_guardrail_trap_unallocated_columns_being_dealloced,@function
        .size           $__internal_2_$__cuda_sm10x_tcgen05_guardrail_trap_unallocated_columns_being_dealloced,(.L_x_85 - $__internal_2_$__cuda_sm10x_tcgen05_guardrail_trap_unallocated_columns_being_dealloced)
$__internal_2_$__cuda_sm10x_tcgen05_guardrail_trap_unallocated_columns_being_dealloced:
[----:B------:R-:W-:Y:S05]  /*30c0*/  BPT.TRAP 0x1 ;  /* 0x000000040000795c */ /* 0x000fea0000300000 */
[----:B------:R-:W-:-:S04]  /*30d0*/  IMAD.MOV.U32 R3, RZ, RZ, 0x0 ;  /* 0x00000000ff037424 */ /* 0x000fc800078e00ff */
[----:B------:R-:W-:Y:S05]  /*30e0*/  RET.REL.NODEC R2 `(gluon_tcgen05) ;  /* 0xffffffcc02c47950 */ /* 0x000fea0003c3ffff */
.L_x_82:
[----:B------:R-:W-:-:S00]  /*30f0*/  BRA `(.L_x_82) ;  /* 0xfffffffc00fc7947 */ /* 0x000fc0000383ffff */
[----:B------:R-:W-:-:S00]  /*3100*/  NOP ;  /* 0x0000000000007918 */ /* 0x000fc00000000000 */
[----:B------:R-:W-:-:S00]  /*3110*/  NOP ;  /* 0x0000000000007918 */ /* 0x000fc00000000000 */
[----:B------:R-:W-:-:S00]  /*3120*/  NOP ;  /* 0x0000000000007918 */ /* 0x000fc00000000000 */
[----:B------:R-:W-:-:S00]  /*3130*/  NOP ;  /* 0x0000000000007918 */ /* 0x000fc00000000000 */
[----:B------:R-:W-:-:S00]  /*3140*/  NOP ;  /* 0x0000000000007918 */ /* 0x000fc00000000000 */
[----:B------:R-:W-:-:S00]  /*3150*/  NOP ;  /* 0x0000000000007918 */ /* 0x000fc00000000000 */
[----:B------:R-:W-:-:S00]  /*3160*/  NOP ;  /* 0x0000000000007918 */ /* 0x000fc00000000000 */
[----:B------:R-:W-:-:S00]  /*3170*/  NOP ;  /* 0x0000000000007918 */ /* 0x000fc00000000000 */
.L_x_85:


//--------------------- .nv.shared.gluon_tcgen05  --------------------------
	.section	.nv.shared.gluon_tcgen05,"aw",@nobits
	.sectionflags	@""
	.align	16
	.zero		1024


//--------------------- .nv.shared.reserved.0     --------------------------
	.section	.nv.shared.reserved.0,"aw",@nobits
	.align	8
	.weak		__nv_reservedSMEM_offset_0_alias
	.size		__nv_reservedSMEM_offset_0_alias, 0, 64
	.other		__nv_reservedSMEM_offset_0_alias,@"STO_CUDA_RESERVED_SHARED STV_DEFAULT"
__nv_reservedSMEM_offset_0_alias:
	.zero		0
.nv.shared.reserved.0:
	.zero		64
	.weak		__nv_reservedSMEM_allocation_phase
	.type		__nv_reservedSMEM_allocation_phase,@object
	.size		__nv_reservedSMEM_allocation_phase,(.L_0 - __nv_reservedSMEM_allocation_phase)
__nv_reservedSMEM_allocation_phase:
	.zero		1
.L_0:
	.zero		7
	.weak		__nv_reservedSMEM_devtool_atexit_pc
	.type		__nv_reservedSMEM_devtool_atexit_pc,@object
	.size		__nv_reservedSMEM_devtool_atexit_pc,(__nv_reservedSMEM_allocation_mask - __nv_reservedSMEM_devtool_atexit_pc)
__nv_reservedSMEM_devtool_atexit_pc:
	.zero		8
	.weak		__nv_reservedSMEM_allocation_mask
	.type		__nv_reservedSMEM_allocation_mask,@object
	.size		__nv_reservedSMEM_allocation_mask,(.L_2 - __nv_reservedSMEM_allocation_mask)
__nv_reservedSMEM_allocation_mask:
	.zero		4
.L_2:


//--------------------- .nv.constant0.gluon_tcgen05 --------------------------
	.section	.nv.constant0.gluon_tcgen05,"a",@progbits
	.sectionflags	@""
	.align	4
.nv.constant0.gluon_tcgen05:
	.zero		976


//--------------------- SYMBOLS --------------------------

	.type		.nv.reservedSmem.offset0,@object
	.size		.nv.reservedSmem.offset0,0x4
	.type		.nv.reservedSmem.cap,@object
	.size		.nv.reservedSmem.cap,0x4
